// auto-generated by cutlass_sweep.gemm — config: {"arch": "sm_100", "cluster_m": 1, "cluster_n": 2, "dtype": "tf32", "stages": 3, "tile_k": 32, "tile_m": 128, "tile_n": 256}
#include "cutlass/cutlass.h"
#include "cutlass/gemm/collective/collective_builder.hpp"
#include "cutlass/gemm/device/gemm_universal_adapter.h"
#include "cutlass/gemm/kernel/gemm_universal.hpp"
#include "cutlass/epilogue/collective/collective_builder.hpp"

using ElemA = cutlass::tfloat32_t;
using ElemB = cutlass::tfloat32_t;
using ElemCD = cutlass::tfloat32_t;
using Acc  = float;
using TileShape    = cute::Shape<cute::_128, cute::_256, cute::_32>;
using ClusterShape = cute::Shape<cute::_1, cute::_2, cute::_1>;

using CollectiveEpilogue = typename cutlass::epilogue::collective::CollectiveBuilder<
    cutlass::arch::Sm100, cutlass::arch::OpClassTensorOp,
    TileShape, ClusterShape,
    cutlass::epilogue::collective::EpilogueTileAuto,
    Acc, Acc,
    ElemCD, cutlass::layout::RowMajor, 128 / cutlass::sizeof_bits<ElemCD>::value,
    ElemCD, cutlass::layout::RowMajor, 128 / cutlass::sizeof_bits<ElemCD>::value,
    cutlass::epilogue::collective::EpilogueScheduleAuto
  >::CollectiveOp;

using CollectiveMainloop = typename cutlass::gemm::collective::CollectiveBuilder<
    cutlass::arch::Sm100, cutlass::arch::OpClassTensorOp,
    ElemA, cutlass::layout::RowMajor, 128 / cutlass::sizeof_bits<ElemA>::value,
    ElemB, cutlass::layout::ColumnMajor, 128 / cutlass::sizeof_bits<ElemB>::value,
    Acc,
    TileShape, ClusterShape,
    cutlass::gemm::collective::StageCount<3>,
    cutlass::gemm::collective::KernelScheduleAuto
  >::CollectiveOp;

using GemmKernel = cutlass::gemm::kernel::GemmUniversal<
    cute::Shape<int,int,int,int>,
    CollectiveMainloop,
    CollectiveEpilogue
>;
using Gemm = cutlass::gemm::device::GemmUniversalAdapter<GemmKernel>;

// Force the device kernel symbol into the cubin without needing a host main.
auto* _anchor = &cutlass::device_kernel<GemmKernel>;


// ===== COMPILED SASS (sm_100a) =====

	.target	sm_100a

	.elftype	@"ET_EXEC"


//--------------------- .note.nv.tkinfo           --------------------------
	.section	.note.nv.tkinfo,"",@"SHT_NOTE"
	.sectionflags	@"SHF_NOTE_NV_TKINFO"
	.tkinfo
        /*0018*/ 	.word	0x00000002
        /*0030*/ 	.string	""
        /*0030*/ 	.string	"ptxas"
        /*0030*/ 	.string	"Cuda compilation tools, release 13.0, V13.0.88"
        /*0030*/ 	.string	"Build cuda_13.0.r13.0/compiler.36424714_0"
        /*0030*/ 	.string	"-arch sm_100a -m 64 "



//--------------------- .note.nv.cuinfo           --------------------------
	.section	.note.nv.cuinfo,"",@"SHT_NOTE"
	.sectionflags	@"SHF_NOTE_NV_CUINFO"
        /*0018*/ 	.short	0x0002
        /*001a*/ 	.short	0x0064
        /*001c*/ 	.short	0x0082
	.zero		2


//--------------------- .nv.info                  --------------------------
	.section	.nv.info,"",@"SHT_CUDA_INFO"
	.align	4


	//----- nvinfo : EIATTR_REGCOUNT
	.align		4
        /*0000*/ 	.byte	0x04, 0x2f
        /*0002*/ 	.short	(.L_19 - .L_18)
	.align		4
.L_18:
        /*0004*/ 	.word	index@(_ZN7cutlass13device_kernelINS_4gemm6kernel13GemmUniversalIN4cute5tupleIJiiiiEEENS1_10collective13CollectiveMmaINS1_35MainloopSm100TmaUmmaWarpSpecializedILi3ELi2ELi2ENS5_IJNS4_1CILi1EEENSA_ILi2EEESB_EEEEENS5_IJNSA_ILi128EEENSA_ILi256EEENSA_ILi32EEEEEENS_10tfloat32_tENS5_IJlSB_lEEESJ_SK_NS4_8TiledMMAINS4_8MMA_AtomIJNS4_17SM100_MMA_TF32_SSISJ_SJ_fLi128ELi256ELNS4_4UMMA5MajorE0ELSP_0ELNSO_7ScaleInE0ELSQ_0EEEEEENS4_6LayoutINS5_IJSB_SB_SB_EEENS5_IJNSA_ILi0EEESV_SV_EEEEENS5_IJNS4_10UnderscoreESY_SY_EEEEENS4_23SM90_TMA_LOAD_MULTICASTENS4_14ComposedLayoutINS4_7SwizzleILi3ELi4ELi3EEENS4_18smem_ptr_flag_bitsILi32EEENST_INS5_IJNSA_ILi8EEESH_EEENS5_IJSH_SB_EEEEEEEvNS4_8identityENS4_13SM90_TMA_LOADES1B_vS1C_EENS_8epilogue10collective18CollectiveEpilogueINS1F_23Sm100TmaWarpSpecializedILi4ELi2ELi32ELb1ELb0EEEJSI_NS5_IJNST_ISF_SB_EENST_ISH_SB_EEEEESJ_SK_SJ_SK_NS1F_6fusion15FusionCallbacksIS1J_NS1N_17LinearCombinationISJ_fSJ_fLNS_15FloatRoundStyleE2EEESI_S1M_JEEENS4_5SM1004TMEM4LOAD26SM100_TMEM_LOAD_32dp32b32xES1D_S1B_NS4_39AutoVectorizingCopyWithAssumedAlignmentILi128EEENS4_14SM90_TMA_STOREES1B_S1Y_S1Y_EEEvvEEEEvNT_6ParamsE)
        /*0008*/ 	.word	0x0000007a


	//----- nvinfo : EIATTR_FRAME_SIZE
	.align		4
.L_19:
        /*000c*/ 	.byte	0x04, 0x11
        /*000e*/ 	.short	(.L_21 - .L_20)
	.align		4
.L_20:
        /*0010*/ 	.word	index@($__internal_2_$__cuda_sm10x_tcgen05_guardrail_trap_unallocated_columns_being_dealloced)
        /*0014*/ 	.word	0x00000000


	//----- nvinfo : EIATTR_FRAME_SIZE
	.align		4
.L_21:
        /*0018*/ 	.byte	0x04, 0x11
        /*001a*/ 	.short	(.L_23 - .L_22)
	.align		4
.L_22:
        /*001c*/ 	.word	index@($__internal_1_$__cuda_sm10x_tcgen05_guardrail_trap_phase_invalid_during_alloc)
        /*0020*/ 	.word	0x00000000


	//----- nvinfo : EIATTR_FRAME_SIZE
	.align		4
.L_23:
        /*0024*/ 	.byte	0x04, 0x11
        /*0026*/ 	.short	(.L_25 - .L_24)
	.align		4
.L_24:
        /*0028*/ 	.word	index@($__internal_0_$__cuda_sm10x_tcgen05_guardrail_trap_col_being_dealloced_not_returned_by_alloc)
        /*002c*/ 	.word	0x00000000


	//----- nvinfo : EIATTR_FRAME_SIZE
	.align		4
.L_25:
        /*0030*/ 	.byte	0x04, 0x11
        /*0032*/ 	.short	(.L_27 - .L_26)
	.align		4
.L_26:
        /*0034*/ 	.word	index@(_ZN7cutlass13device_kernelINS_4gemm6kernel13GemmUniversalIN4cute5tupleIJiiiiEEENS1_10collective13CollectiveMmaINS1_35MainloopSm100TmaUmmaWarpSpecializedILi3ELi2ELi2ENS5_IJNS4_1CILi1EEENSA_ILi2EEESB_EEEEENS5_IJNSA_ILi128EEENSA_ILi256EEENSA_ILi32EEEEEENS_10tfloat32_tENS5_IJlSB_lEEESJ_SK_NS4_8TiledMMAINS4_8MMA_AtomIJNS4_17SM100_MMA_TF32_SSISJ_SJ_fLi128ELi256ELNS4_4UMMA5MajorE0ELSP_0ELNSO_7ScaleInE0ELSQ_0EEEEEENS4_6LayoutINS5_IJSB_SB_SB_EEENS5_IJNSA_ILi0EEESV_SV_EEEEENS5_IJNS4_10UnderscoreESY_SY_EEEEENS4_23SM90_TMA_LOAD_MULTICASTENS4_14ComposedLayoutINS4_7SwizzleILi3ELi4ELi3EEENS4_18smem_ptr_flag_bitsILi32EEENST_INS5_IJNSA_ILi8EEESH_EEENS5_IJSH_SB_EEEEEEEvNS4_8identityENS4_13SM90_TMA_LOADES1B_vS1C_EENS_8epilogue10collective18CollectiveEpilogueINS1F_23Sm100TmaWarpSpecializedILi4ELi2ELi32ELb1ELb0EEEJSI_NS5_IJNST_ISF_SB_EENST_ISH_SB_EEEEESJ_SK_SJ_SK_NS1F_6fusion15FusionCallbacksIS1J_NS1N_17LinearCombinationISJ_fSJ_fLNS_15FloatRoundStyleE2EEESI_S1M_JEEENS4_5SM1004TMEM4LOAD26SM100_TMEM_LOAD_32dp32b32xES1D_S1B_NS4_39AutoVectorizingCopyWithAssumedAlignmentILi128EEENS4_14SM90_TMA_STOREES1B_S1Y_S1Y_EEEvvEEEEvNT_6ParamsE)
        /*0038*/ 	.word	0x00000000


	//----- nvinfo : EIATTR_MIN_STACK_SIZE
	.align		4
.L_27:
        /*003c*/ 	.byte	0x04, 0x12
        /*003e*/ 	.short	(.L_29 - .L_28)
	.align		4
.L_28:
        /*0040*/ 	.word	index@(_ZN7cutlass13device_kernelINS_4gemm6kernel13GemmUniversalIN4cute5tupleIJiiiiEEENS1_10collective13CollectiveMmaINS1_35MainloopSm100TmaUmmaWarpSpecializedILi3ELi2ELi2ENS5_IJNS4_1CILi1EEENSA_ILi2EEESB_EEEEENS5_IJNSA_ILi128EEENSA_ILi256EEENSA_ILi32EEEEEENS_10tfloat32_tENS5_IJlSB_lEEESJ_SK_NS4_8TiledMMAINS4_8MMA_AtomIJNS4_17SM100_MMA_TF32_SSISJ_SJ_fLi128ELi256ELNS4_4UMMA5MajorE0ELSP_0ELNSO_7ScaleInE0ELSQ_0EEEEEENS4_6LayoutINS5_IJSB_SB_SB_EEENS5_IJNSA_ILi0EEESV_SV_EEEEENS5_IJNS4_10UnderscoreESY_SY_EEEEENS4_23SM90_TMA_LOAD_MULTICASTENS4_14ComposedLayoutINS4_7SwizzleILi3ELi4ELi3EEENS4_18smem_ptr_flag_bitsILi32EEENST_INS5_IJNSA_ILi8EEESH_EEENS5_IJSH_SB_EEEEEEEvNS4_8identityENS4_13SM90_TMA_LOADES1B_vS1C_EENS_8epilogue10collective18CollectiveEpilogueINS1F_23Sm100TmaWarpSpecializedILi4ELi2ELi32ELb1ELb0EEEJSI_NS5_IJNST_ISF_SB_EENST_ISH_SB_EEEEESJ_SK_SJ_SK_NS1F_6fusion15FusionCallbacksIS1J_NS1N_17LinearCombinationISJ_fSJ_fLNS_15FloatRoundStyleE2EEESI_S1M_JEEENS4_5SM1004TMEM4LOAD26SM100_TMEM_LOAD_32dp32b32xES1D_S1B_NS4_39AutoVectorizingCopyWithAssumedAlignmentILi128EEENS4_14SM90_TMA_STOREES1B_S1Y_S1Y_EEEvvEEEEvNT_6ParamsE)
        /*0044*/ 	.word	0x00000000
.L_29:


//--------------------- .nv.compat                --------------------------
	.section	.nv.compat,"",@"SHT_CUDA_COMPAT_INFO"
	.align	4
        /*0000*/ 	.byte	0x02, 0x09, 0x01, 0x00, 0x02, 0x02, 0x02, 0x00, 0x02, 0x05, 0x05, 0x00, 0x03, 0x07, 0x01, 0x01
        /*0010*/ 	.byte	0x02, 0x03, 0x01, 0x00, 0x02, 0x06, 0x01, 0x00, 0x04, 0x0b, 0x08, 0x00, 0x09, 0x00, 0x00, 0x00
        /*0020*/ 	.byte	0x00, 0x00, 0x00, 0x00


//--------------------- .nv.info._ZN7cutlass13device_kernelINS_4gemm6kernel13GemmUniversalIN4cute5tupleIJiiiiEEENS1_10collective13CollectiveMmaINS1_35MainloopSm100TmaUmmaWarpSpecializedILi3ELi2ELi2ENS5_IJNS4_1CILi1EEENSA_ILi2EEESB_EEEEENS5_IJNSA_ILi128EEENSA_ILi256EEENSA_ILi32EEEEEENS_10tfloat32_tENS5_IJlSB_lEEESJ_SK_NS4_8TiledMMAINS4_8MMA_AtomIJNS4_17SM100_MMA_TF32_SSISJ_SJ_fLi128ELi256ELNS4_4UMMA5MajorE0ELSP_0ELNSO_7ScaleInE0ELSQ_0EEEEEENS4_6LayoutINS5_IJSB_SB_SB_EEENS5_IJNSA_ILi0EEESV_SV_EEEEENS5_IJNS4_10UnderscoreESY_SY_EEEEENS4_23SM90_TMA_LOAD_MULTICASTENS4_14ComposedLayoutINS4_7SwizzleILi3ELi4ELi3EEENS4_18smem_ptr_flag_bitsILi32EEENST_INS5_IJNSA_ILi8EEESH_EEENS5_IJSH_SB_EEEEEEEvNS4_8identityENS4_13SM90_TMA_LOADES1B_vS1C_EENS_8epilogue10collective18CollectiveEpilogueINS1F_23Sm100TmaWarpSpecializedILi4ELi2ELi32ELb1ELb0EEEJSI_NS5_IJNST_ISF_SB_EENST_ISH_SB_EEEEESJ_SK_SJ_SK_NS1F_6fusion15FusionCallbacksIS1J_NS1N_17LinearCombinationISJ_fSJ_fLNS_15FloatRoundStyleE2EEESI_S1M_JEEENS4_5SM1004TMEM4LOAD26SM100_TMEM_LOAD_32dp32b32xES1D_S1B_NS4_39AutoVectorizingCopyWithAssumedAlignmentILi128EEENS4_14SM90_TMA_STOREES1B_S1Y_S1Y_EEEvvEEEEvNT_6ParamsE --------------------------
	.section	.nv.info._ZN7cutlass13device_kernelINS_4gemm6kernel13GemmUniversalIN4cute5tupleIJiiiiEEENS1_10collective13CollectiveMmaINS1_35MainloopSm100TmaUmmaWarpSpecializedILi3ELi2ELi2ENS5_IJNS4_1CILi1EEENSA_ILi2EEESB_EEEEENS5_IJNSA_ILi128EEENSA_ILi256EEENSA_ILi32EEEEEENS_10tfloat32_tENS5_IJlSB_lEEESJ_SK_NS4_8TiledMMAINS4_8MMA_AtomIJNS4_17SM100_MMA_TF32_SSISJ_SJ_fLi128ELi256ELNS4_4UMMA5MajorE0ELSP_0ELNSO_7ScaleInE0ELSQ_0EEEEEENS4_6LayoutINS5_IJSB_SB_SB_EEENS5_IJNSA_ILi0EEESV_SV_EEEEENS5_IJNS4_10UnderscoreESY_SY_EEEEENS4_23SM90_TMA_LOAD_MULTICASTENS4_14ComposedLayoutINS4_7SwizzleILi3ELi4ELi3EEENS4_18smem_ptr_flag_bitsILi32EEENST_INS5_IJNSA_ILi8EEESH_EEENS5_IJSH_SB_EEEEEEEvNS4_8identityENS4_13SM90_TMA_LOADES1B_vS1C_EENS_8epilogue10collective18CollectiveEpilogueINS1F_23Sm100TmaWarpSpecializedILi4ELi2ELi32ELb1ELb0EEEJSI_NS5_IJNST_ISF_SB_EENST_ISH_SB_EEEEESJ_SK_SJ_SK_NS1F_6fusion15FusionCallbacksIS1J_NS1N_17LinearCombinationISJ_fSJ_fLNS_15FloatRoundStyleE2EEESI_S1M_JEEENS4_5SM1004TMEM4LOAD26SM100_TMEM_LOAD_32dp32b32xES1D_S1B_NS4_39AutoVectorizingCopyWithAssumedAlignmentILi128EEENS4_14SM90_TMA_STOREES1B_S1Y_S1Y_EEEvvEEEEvNT_6ParamsE,"",@"SHT_CUDA_INFO"
	.sectionflags	@""
	.align	4


	//----- nvinfo : EIATTR_CUDA_API_VERSION
	.align		4
        /*0000*/ 	.byte	0x04, 0x37
        /*0002*/ 	.short	(.L_31 - .L_30)
.L_30:
        /*0004*/ 	.word	0x00000082


	//----- nvinfo : EIATTR_KPARAM_INFO
	.align		4
.L_31:
        /*0008*/ 	.byte	0x04, 0x17
        /*000a*/ 	.short	(.L_33 - .L_32)
.L_32:
        /*000c*/ 	.word	0x00000000
        /*0010*/ 	.short	0x0000
        /*0012*/ 	.short	0x0000
        /*0014*/ 	.byte	0x00, 0xf0, 0x01, 0x20


	//----- nvinfo : EIATTR_AT_ENTRY_FRAGMENTS
	.align		4
.L_33:
        /*0018*/ 	.byte	0x04, 0x4f
        /*001a*/ 	.short	(.L_35 - .L_34)


	//   ....[0]....
.L_34:
        /*001c*/ 	.word	0x00000006


	//----- nvinfo : EIATTR_RESERVED_SMEM_USED
	.align		4
.L_35:
        /*0020*/ 	.byte	0x01, 0x41
	.zero		2


	//----- nvinfo : EIATTR_SPARSE_MMA_MASK
	.align		4
        /*0024*/ 	.byte	0x03, 0x50
        /*0026*/ 	.short	0x0000


	//----- nvinfo : EIATTR_TCGEN05_1CTA_USED
	.align		4
        /*0028*/ 	.byte	0x01, 0x51
	.zero		2


	//----- nvinfo : EIATTR_MAXREG_COUNT
	.align		4
        /*002c*/ 	.byte	0x03, 0x1b
        /*002e*/ 	.short	0x00ff


	//----- nvinfo : EIATTR_NUM_BARRIERS
	.align		4
        /*0030*/ 	.byte	0x02, 0x4c
        /*0032*/ 	.byte	0x07
	.zero		1


	//----- nvinfo : EIATTR_EXTERNS
	.align		4
        /*0034*/ 	.byte	0x04, 0x0f
        /*0036*/ 	.short	(.L_37 - .L_36)


	//   ....[0]....
	.align		4
.L_36:
        /*0038*/ 	.word	index@(__assertfail)


	//----- nvinfo : EIATTR_MERCURY_ISA_VERSION
	.align		4
.L_37:
        /*003c*/ 	.byte	0x03, 0x5f
        /*003e*/ 	.short	0x0101


	//----- nvinfo : EIATTR_INT_WARP_WIDE_INSTR_OFFSETS
	.align		4
        /*0040*/ 	.byte	0x04, 0x31
        /*0042*/ 	.short	(.L_39 - .L_38)


	//   ....[0]....
.L_38:
        /*0044*/ 	.word	0x00003ad0


	//   ....[1]....
        /*0048*/ 	.word	0x00003b00


	//   ....[2]....
        /*004c*/ 	.word	0x00003b20


	//   ....[3]....
        /*0050*/ 	.word	0x000046a0


	//   ....[4]....
        /*0054*/ 	.word	0x00004700


	//   ....[5]....
        /*0058*/ 	.word	0x000047e0


	//   ....[6]....
        /*005c*/ 	.word	0x00004850


	//   ....[7]....
        /*0060*/ 	.word	0x00004930


	//   ....[8]....
        /*0064*/ 	.word	0x000049a0


	//   ....[9]....
        /*0068*/ 	.word	0x00004a90


	//   ....[10]....
        /*006c*/ 	.word	0x00004b00


	//   ....[11]....
        /*0070*/ 	.word	0x00004c00


	//   ....[12]....
        /*0074*/ 	.word	0x00004c80


	//   ....[13]....
        /*0078*/ 	.word	0x00004d80


	//   ....[14]....
        /*007c*/ 	.word	0x00004e00


	//   ....[15]....
        /*0080*/ 	.word	0x00004f00


	//   ....[16]....
        /*0084*/ 	.word	0x00004f80


	//   ....[17]....
        /*0088*/ 	.word	0x00005070


	//   ....[18]....
        /*008c*/ 	.word	0x00005100


	//----- nvinfo : EIATTR_COOP_GROUP_MASK_REGIDS
	.align		4
.L_39:
        /*0090*/ 	.byte	0x04, 0x29
        /*0092*/ 	.short	(.L_41 - .L_40)


	//   ....[0]....
.L_40:
        /*0094*/ 	.word	0xffffffff


	//   ....[1]....
        /*0098*/ 	.word	0xffffffff


	//   ....[2]....
        /*009c*/ 	.word	0xffffffff


	//   ....[3]....
        /*00a0*/ 	.word	0xffffffff


	//   ....[4]....
        /*00a4*/ 	.word	0xffffffff


	//   ....[5]....
        /*00a8*/ 	.word	0xffffffff


	//   ....[6]....
        /*00ac*/ 	.word	0xffffffff


	//   ....[7]....
        /*00b0*/ 	.word	0xffffffff


	//   ....[8]....
        /*00b4*/ 	.word	0xffffffff


	//   ....[9]....
        /*00b8*/ 	.word	0xffffffff


	//   ....[10]....
        /*00bc*/ 	.word	0xffffffff


	//   ....[11]....
        /*00c0*/ 	.word	0xffffffff


	//   ....[12]....
        /*00c4*/ 	.word	0xffffffff


	//   ....[13]....
        /*00c8*/ 	.word	0xffffffff


	//----- nvinfo : EIATTR_COOP_GROUP_INSTR_OFFSETS
	.align		4
.L_41:
        /*00cc*/ 	.byte	0x04, 0x28
        /*00ce*/ 	.short	(.L_43 - .L_42)


	//   ....[0]....
.L_42:
        /*00d0*/ 	.word	0x00000080


	//   ....[1]....
        /*00d4*/ 	.word	0x000004f0


	//   ....[2]....
        /*00d8*/ 	.word	0x00000680


	//   ....[3]....
        /*00dc*/ 	.word	0x00000820


	//   ....[4]....
        /*00e0*/ 	.word	0x00000920


	//   ....[5]....
        /*00e4*/ 	.word	0x00000a90


	//   ....[6]....
        /*00e8*/ 	.word	0x00000bf0


	//   ....[7]....
        /*00ec*/ 	.word	0x00000da0


	//   ....[8]....
        /*00f0*/ 	.word	0x00001fe0


	//   ....[9]....
        /*00f4*/ 	.word	0x00002e40


	//   ....[10]....
        /*00f8*/ 	.word	0x00003050


	//   ....[11]....
        /*00fc*/ 	.word	0x00003080


	//   ....[12]....
        /*0100*/ 	.word	0x000039b0


	//   ....[13]....
        /*0104*/ 	.word	0x00003be0


	//----- nvinfo : EIATTR_VRC_CTA_INIT_COUNT
	.align		4
.L_43:
        /*0108*/ 	.byte	0x02, 0x4a
        /*010a*/ 	.byte	0x80
	.zero		1


	//----- nvinfo : EIATTR_SYSCALL_OFFSETS
	.align		4
        /*010c*/ 	.byte	0x04, 0x46
        /*010e*/ 	.short	(.L_45 - .L_44)


	//   ....[0]....
.L_44:
        /*0110*/ 	.word	0x00005dc0


	//   ....[1]....
        /*0114*/ 	.word	0x00005eb0


	//   ....[2]....
        /*0118*/ 	.word	0x00006880


	//   ....[3]....
        /*011c*/ 	.word	0x000076d0


	//   ....[4]....
        /*0120*/ 	.word	0x000084f0


	//   ....[5]....
        /*0124*/ 	.word	0x00009330


	//   ....[6]....
        /*0128*/ 	.word	0x0000a180


	//   ....[7]....
        /*012c*/ 	.word	0x0000b000


	//   ....[8]....
        /*0130*/ 	.word	0x0000be50


	//   ....[9]....
        /*0134*/ 	.word	0x0000cc50


	//----- nvinfo : EIATTR_MBARRIER_INSTR_OFFSETS
	.align		4
.L_45:
        /*0138*/ 	.byte	0x04, 0x39
        /*013a*/ 	.short	(.L_47 - .L_46)


	//   ....[0]....
.L_46:
        /*013c*/ 	.word	0x00000610
        /*0140*/ 	.word	0x000000ff
        /*0144*/ 	.word	0x00000000
        /*0148*/ 	.short	0x0100
        /*014a*/ 	.byte	0x04
	.zero		1


	//   ....[1]....
        /*014c*/ 	.word	0x00000620
        /*0150*/ 	.word	0x000000ff
        /*0154*/ 	.word	0x00000018
        /*0158*/ 	.short	0x0100
        /*015a*/ 	.byte	0x04
	.zero		1


	//   ....[2]....
        /*015c*/ 	.word	0x00000630
        /*0160*/ 	.word	0x000000ff
        /*0164*/ 	.word	0x00000008
        /*0168*/ 	.short	0x0100
        /*016a*/ 	.byte	0x04
	.zero		1


	//   ....[3]....
        /*016c*/ 	.word	0x00000640
        /*0170*/ 	.word	0x000000ff
        /*0174*/ 	.word	0x00000020
        /*0178*/ 	.short	0x0100
        /*017a*/ 	.byte	0x04
	.zero		1


	//   ....[4]....
        /*017c*/ 	.word	0x00000650
        /*0180*/ 	.word	0x000000ff
        /*0184*/ 	.word	0x00000010
        /*0188*/ 	.short	0x0100
        /*018a*/ 	.byte	0x04
	.zero		1


	//   ....[5]....
        /*018c*/ 	.word	0x00000660
        /*0190*/ 	.word	0x000000ff
        /*0194*/ 	.word	0x00000028
        /*0198*/ 	.short	0x0100
        /*019a*/ 	.byte	0x04
	.zero		1


	//   ....[6]....
        /*019c*/ 	.word	0x00000790
        /*01a0*/ 	.word	0x000000ff
        /*01a4*/ 	.word	0x00000030
        /*01a8*/ 	.short	0x0100
        /*01aa*/ 	.byte	0x04
	.zero		1


	//   ....[7]....
        /*01ac*/ 	.word	0x000007a0
        /*01b0*/ 	.word	0x000000ff
        /*01b4*/ 	.word	0x00000050
        /*01b8*/ 	.short	0x0100
        /*01ba*/ 	.byte	0x04
	.zero		1


	//   ....[8]....
        /*01bc*/ 	.word	0x000007b0
        /*01c0*/ 	.word	0x000000ff
        /*01c4*/ 	.word	0x00000038
        /*01c8*/ 	.short	0x0100
        /*01ca*/ 	.byte	0x04
	.zero		1


	//   ....[9]....
        /*01cc*/ 	.word	0x000007c0
        /*01d0*/ 	.word	0x000000ff
        /*01d4*/ 	.word	0x00000058
        /*01d8*/ 	.short	0x0100
        /*01da*/ 	.byte	0x04
	.zero		1


	//   ....[10]....
        /*01dc*/ 	.word	0x000007d0
        /*01e0*/ 	.word	0x000000ff
        /*01e4*/ 	.word	0x00000040
        /*01e8*/ 	.short	0x0100
        /*01ea*/ 	.byte	0x04
	.zero		1


	//   ....[11]....
        /*01ec*/ 	.word	0x000007e0
        /*01f0*/ 	.word	0x000000ff
        /*01f4*/ 	.word	0x00000060
        /*01f8*/ 	.short	0x0100
        /*01fa*/ 	.byte	0x04
	.zero		1


	//   ....[12]....
        /*01fc*/ 	.word	0x000007f0
        /*0200*/ 	.word	0x000000ff
        /*0204*/ 	.word	0x00000048
        /*0208*/ 	.short	0x0100
        /*020a*/ 	.byte	0x04
	.zero		1


	//   ....[13]....
        /*020c*/ 	.word	0x00000800
        /*0210*/ 	.word	0x000000ff
        /*0214*/ 	.word	0x00000068
        /*0218*/ 	.short	0x0100
        /*021a*/ 	.byte	0x04
	.zero		1


	//   ....[14]....
        /*021c*/ 	.word	0x000008f0
        /*0220*/ 	.word	0x000000ff
        /*0224*/ 	.word	0x00000070
        /*0228*/ 	.short	0x0100
        /*022a*/ 	.byte	0x06
	.zero		1


	//   ....[15]....
        /*022c*/ 	.word	0x00000900
        /*0230*/ 	.word	0x000000ff
        /*0234*/ 	.word	0x00000078
        /*0238*/ 	.short	0x0100
        /*023a*/ 	.byte	0x06
	.zero		1


	//   ....[16]....
        /*023c*/ 	.word	0x00000a40
        /*0240*/ 	.word	0x000000ff
        /*0244*/ 	.word	0x00000080
        /*0248*/ 	.short	0x0100
        /*024a*/ 	.byte	0x06
	.zero		1


	//   ....[17]....
        /*024c*/ 	.word	0x00000a50
        /*0250*/ 	.word	0x000000ff
        /*0254*/ 	.word	0x00000090
        /*0258*/ 	.short	0x0100
        /*025a*/ 	.byte	0x06
	.zero		1


	//   ....[18]....
        /*025c*/ 	.word	0x00000a60
        /*0260*/ 	.word	0x000000ff
        /*0264*/ 	.word	0x00000088
        /*0268*/ 	.short	0x0100
        /*026a*/ 	.byte	0x06
	.zero		1


	//   ....[19]....
        /*026c*/ 	.word	0x00000a70
        /*0270*/ 	.word	0x000000ff
        /*0274*/ 	.word	0x00000098
        /*0278*/ 	.short	0x0100
        /*027a*/ 	.byte	0x06
	.zero		1


	//   ....[20]....
        /*027c*/ 	.word	0x00000ba0
        /*0280*/ 	.word	0x000000ff
        /*0284*/ 	.word	0x000000a0
        /*0288*/ 	.short	0x0100
        /*028a*/ 	.byte	0x04
	.zero		1


	//   ....[21]....
        /*028c*/ 	.word	0x00000bb0
        /*0290*/ 	.word	0x000000ff
        /*0294*/ 	.word	0x000000b0
        /*0298*/ 	.short	0x0100
        /*029a*/ 	.byte	0x04
	.zero		1


	//   ....[22]....
        /*029c*/ 	.word	0x00000bc0
        /*02a0*/ 	.word	0x000000ff
        /*02a4*/ 	.word	0x000000a8
        /*02a8*/ 	.short	0x0100
        /*02aa*/ 	.byte	0x04
	.zero		1


	//   ....[23]....
        /*02ac*/ 	.word	0x00000bd0
        /*02b0*/ 	.word	0x000000ff
        /*02b4*/ 	.word	0x000000b8
        /*02b8*/ 	.short	0x0100
        /*02ba*/ 	.byte	0x04
	.zero		1


	//   ....[24]....
        /*02bc*/ 	.word	0x00000cc0
        /*02c0*/ 	.word	0x000000ff
        /*02c4*/ 	.word	0x000000c0
        /*02c8*/ 	.short	0x0100
        /*02ca*/ 	.byte	0x04
	.zero		1


	//   ....[25]....
        /*02cc*/ 	.word	0x00000cd0
        /*02d0*/ 	.word	0x000000ff
        /*02d4*/ 	.word	0x000000d0
        /*02d8*/ 	.short	0x0100
        /*02da*/ 	.byte	0x04
	.zero		1


	//   ....[26]....
        /*02dc*/ 	.word	0x00000ce0
        /*02e0*/ 	.word	0x000000ff
        /*02e4*/ 	.word	0x000000c8
        /*02e8*/ 	.short	0x0100
        /*02ea*/ 	.byte	0x04
	.zero		1


	//   ....[27]....
        /*02ec*/ 	.word	0x00000cf0
        /*02f0*/ 	.word	0x000000ff
        /*02f4*/ 	.word	0x000000d8
        /*02f8*/ 	.short	0x0100
        /*02fa*/ 	.byte	0x04
	.zero		1


	//   ....[28]....
        /*02fc*/ 	.word	0x00001880
        /*0300*/ 	.word	0x00000000
        /*0304*/ 	.word	0x000000d0
        /*0308*/ 	.short	0x010a
        /*030a*/ 	.byte	0xff
	.zero		1


	//   ....[29]....
        /*030c*/ 	.word	0x000018b0
        /*0310*/ 	.word	0x00000000
        /*0314*/ 	.word	0x000000c0
        /*0318*/ 	.short	0x0101
        /*031a*/ 	.byte	0xff
	.zero		1


	//   ....[30]....
        /*031c*/ 	.word	0x00001960
        /*0320*/ 	.word	0x000000ff
        /*0324*/ 	.word	0x00000018
        /*0328*/ 	.short	0x010a
        /*032a*/ 	.byte	0x04
	.zero		1


	//   ....[31]....
        /*032c*/ 	.word	0x000019e0
        /*0330*/ 	.word	0x000000ff
        /*0334*/ 	.word	0x00000018
        /*0338*/ 	.short	0x010a
        /*033a*/ 	.byte	0x21
	.zero		1


	//   ....[32]....
        /*033c*/ 	.word	0x00001b70
        /*0340*/ 	.word	0x000000ff
        /*0344*/ 	.word	0x00000018
        /*0348*/ 	.short	0x010a
        /*034a*/ 	.byte	0x08
	.zero		1


	//   ....[33]....
        /*034c*/ 	.word	0x00001ca0
        /*0350*/ 	.word	0x000000ff
        /*0354*/ 	.word	0x00000078
        /*0358*/ 	.short	0x0101
        /*035a*/ 	.byte	0x07
	.zero		1


	//   ....[34]....
        /*035c*/ 	.word	0x00001cc0
        /*0360*/ 	.word	0x000000ff
        /*0364*/ 	.word	0x00000018
        /*0368*/ 	.short	0x010a
        /*036a*/ 	.byte	0x04
	.zero		1


	//   ....[35]....
        /*036c*/ 	.word	0x00001d40
        /*0370*/ 	.word	0x000000ff
        /*0374*/ 	.word	0x00000018
        /*0378*/ 	.short	0x010a
        /*037a*/ 	.byte	0x11
	.zero		1


	//   ....[36]....
        /*037c*/ 	.word	0x00001ed0
        /*0380*/ 	.word	0x000000ff
        /*0384*/ 	.word	0x00000018
        /*0388*/ 	.short	0x010a
        /*038a*/ 	.byte	0x06
	.zero		1


	//   ....[37]....
        /*038c*/ 	.word	0x00002010
        /*0390*/ 	.word	0x00000003
        /*0394*/ 	.word	0x00000080
        /*0398*/ 	.short	0x010a
        /*039a*/ 	.byte	0xff
	.zero		1


	//   ....[38]....
        /*039c*/ 	.word	0x00002160
        /*03a0*/ 	.word	0x00000000
        /*03a4*/ 	.word	0x00000000
        /*03a8*/ 	.short	0x0101
        /*03aa*/ 	.byte	0xff
	.zero		1


	//   ....[39]....
        /*03ac*/ 	.word	0x00002720
        /*03b0*/ 	.word	0x000000ff
        /*03b4*/ 	.word	0x00000000
        /*03b8*/ 	.short	0x010a
        /*03ba*/ 	.byte	0x04
	.zero		1


	//   ....[40]....
        /*03bc*/ 	.word	0x000027b0
        /*03c0*/ 	.word	0x000000ff
        /*03c4*/ 	.word	0x00000000
        /*03c8*/ 	.short	0x010a
        /*03ca*/ 	.byte	0x05
	.zero		1


	//   ....[41]....
        /*03cc*/ 	.word	0x00002850
        /*03d0*/ 	.word	0x00000000
        /*03d4*/ 	.word	0x00000000
        /*03d8*/ 	.short	0x010a
        /*03da*/ 	.byte	0xff
	.zero		1


	//   ....[42]....
        /*03dc*/ 	.word	0x00002990
        /*03e0*/ 	.word	0x00000002
        /*03e4*/ 	.word	0x000000c0
        /*03e8*/ 	.short	0x010a
        /*03ea*/ 	.byte	0xff
	.zero		1


	//   ....[43]....
        /*03ec*/ 	.word	0x00002a00
        /*03f0*/ 	.word	0x00000002
        /*03f4*/ 	.word	0x00000000
        /*03f8*/ 	.short	0x0101
        /*03fa*/ 	.byte	0xff
	.zero		1


	//   ....[44]....
        /*03fc*/ 	.word	0x00002a20
        /*0400*/ 	.word	0x000000ff
        /*0404*/ 	.word	0x00000090
        /*0408*/ 	.short	0x010a
        /*040a*/ 	.byte	0x04
	.zero		1


	//   ....[45]....
        /*040c*/ 	.word	0x00002b40
        /*0410*/ 	.word	0x00000002
        /*0414*/ 	.word	0x00000080
        /*0418*/ 	.short	0x010a
        /*041a*/ 	.byte	0xff
	.zero		1


	//   ....[46]....
        /*041c*/ 	.word	0x00002c40
        /*0420*/ 	.word	0x00000002
        /*0424*/ 	.word	0x00000000
        /*0428*/ 	.short	0x0101
        /*042a*/ 	.byte	0xff
	.zero		1


	//   ....[47]....
        /*042c*/ 	.word	0x00002cd0
        /*0430*/ 	.word	0x000000ff
        /*0434*/ 	.word	0x00000090
        /*0438*/ 	.short	0x0106
        /*043a*/ 	.byte	0x04
	.zero		1


	//   ....[48]....
        /*043c*/ 	.word	0x00002cf0
        /*0440*/ 	.word	0x000000ff
        /*0444*/ 	.word	0x00000090
        /*0448*/ 	.short	0x010a
        /*044a*/ 	.byte	0x04
	.zero		1


	//   ....[49]....
        /*044c*/ 	.word	0x00002d80
        /*0450*/ 	.word	0x000000ff
        /*0454*/ 	.word	0x00000090
        /*0458*/ 	.short	0x0106
        /*045a*/ 	.byte	0x07
	.zero		1


	//   ....[50]....
        /*045c*/ 	.word	0x00002dc0
        /*0460*/ 	.word	0x00000000
        /*0464*/ 	.word	0x00000090
        /*0468*/ 	.short	0x010a
        /*046a*/ 	.byte	0xff
	.zero		1


	//   ....[51]....
        /*046c*/ 	.word	0x00003320
        /*0470*/ 	.word	0x00000000
        /*0474*/ 	.word	0x00000080
        /*0478*/ 	.short	0x010a
        /*047a*/ 	.byte	0xff
	.zero		1


	//   ....[52]....
        /*047c*/ 	.word	0x00003430
        /*0480*/ 	.word	0x00000003
        /*0484*/ 	.word	0x00000000
        /*0488*/ 	.short	0x0101
        /*048a*/ 	.byte	0xff
	.zero		1


	//   ....[53]....
        /*048c*/ 	.word	0x00003440
        /*0490*/ 	.word	0x000000ff
        /*0494*/ 	.word	0x00000000
        /*0498*/ 	.short	0x010a
        /*049a*/ 	.byte	0x04
	.zero		1


	//   ....[54]....
        /*049c*/ 	.word	0x00003460
        /*04a0*/ 	.word	0x000000ff
        /*04a4*/ 	.word	0x000000b0
        /*04a8*/ 	.short	0x010a
        /*04aa*/ 	.byte	0x1e
	.zero		1


	//   ....[55]....
        /*04ac*/ 	.word	0x00003530
        /*04b0*/ 	.word	0x000000ff
        /*04b4*/ 	.word	0x00000000
        /*04b8*/ 	.short	0x010a
        /*04ba*/ 	.byte	0x05
	.zero		1


	//   ....[56]....
        /*04bc*/ 	.word	0x00003670
        /*04c0*/ 	.word	0x000000ff
        /*04c4*/ 	.word	0x00000000
        /*04c8*/ 	.short	0x010a
        /*04ca*/ 	.byte	0x04
	.zero		1


	//   ....[57]....
        /*04cc*/ 	.word	0x00003900
        /*04d0*/ 	.word	0x000000ff
        /*04d4*/ 	.word	0x00000000
        /*04d8*/ 	.short	0x010a
        /*04da*/ 	.byte	0x04
	.zero		1


	//   ....[58]....
        /*04dc*/ 	.word	0x00003990
        /*04e0*/ 	.word	0x000000ff
        /*04e4*/ 	.word	0x00000000
        /*04e8*/ 	.short	0x010a
        /*04ea*/ 	.byte	0x04
	.zero		1


	//   ....[59]....
        /*04ec*/ 	.word	0x00003e90
        /*04f0*/ 	.word	0x0000000c
        /*04f4*/ 	.word	0x00000080
        /*04f8*/ 	.short	0x010a
        /*04fa*/ 	.byte	0xff
	.zero		1


	//   ....[60]....
        /*04fc*/ 	.word	0x00004000
        /*0500*/ 	.word	0x00000000
        /*0504*/ 	.word	0x00000000
        /*0508*/ 	.short	0x0101
        /*050a*/ 	.byte	0xff
	.zero		1


	//   ....[61]....
        /*050c*/ 	.word	0x000044a0
        /*0510*/ 	.word	0x000000ff
        /*0514*/ 	.word	0x00000078
        /*0518*/ 	.short	0x010a
        /*051a*/ 	.byte	0x15
	.zero		1


	//   ....[62]....
        /*051c*/ 	.word	0x00004620
        /*0520*/ 	.word	0x000000ff
        /*0524*/ 	.word	0x00000050
        /*0528*/ 	.short	0x010a
        /*052a*/ 	.byte	0x15
	.zero		1


	//   ....[63]....
        /*052c*/ 	.word	0x00004790
        /*0530*/ 	.word	0x000000ff
        /*0534*/ 	.word	0x00000030
        /*0538*/ 	.short	0x010b
        /*053a*/ 	.byte	0x15
	.zero		1


	//   ....[64]....
        /*053c*/ 	.word	0x000047a0
        /*0540*/ 	.word	0x000000ff
        /*0544*/ 	.word	0x00000000
        /*0548*/ 	.short	0x0101
        /*054a*/ 	.byte	0x25
	.zero		1


	//   ....[65]....
        /*054c*/ 	.word	0x000047b0
        /*0550*/ 	.word	0x000000ff
        /*0554*/ 	.word	0x00000058
        /*0558*/ 	.short	0x010a
        /*055a*/ 	.byte	0x15
	.zero		1


	//   ....[66]....
        /*055c*/ 	.word	0x000048e0
        /*0560*/ 	.word	0x000000ff
        /*0564*/ 	.word	0x00000038
        /*0568*/ 	.short	0x010b
        /*056a*/ 	.byte	0x15
	.zero		1


	//   ....[67]....
        /*056c*/ 	.word	0x000048f0
        /*0570*/ 	.word	0x000000ff
        /*0574*/ 	.word	0x00000000
        /*0578*/ 	.short	0x0101
        /*057a*/ 	.byte	0x1f
	.zero		1


	//   ....[68]....
        /*057c*/ 	.word	0x00004900
        /*0580*/ 	.word	0x000000ff
        /*0584*/ 	.word	0x00000060
        /*0588*/ 	.short	0x010a
        /*058a*/ 	.byte	0x15
	.zero		1


	//   ....[69]....
        /*058c*/ 	.word	0x00004a40
        /*0590*/ 	.word	0x000000ff
        /*0594*/ 	.word	0x00000040
        /*0598*/ 	.short	0x010b
        /*059a*/ 	.byte	0x15
	.zero		1


	//   ....[70]....
        /*059c*/ 	.word	0x00004a50
        /*05a0*/ 	.word	0x000000ff
        /*05a4*/ 	.word	0x00000000
        /*05a8*/ 	.short	0x0101
        /*05aa*/ 	.byte	0x1e
	.zero		1


	//   ....[71]....
        /*05ac*/ 	.word	0x00004a60
        /*05b0*/ 	.word	0x000000ff
        /*05b4*/ 	.word	0x00000068
        /*05b8*/ 	.short	0x010a
        /*05ba*/ 	.byte	0x15
	.zero		1


	//   ....[72]....
        /*05bc*/ 	.word	0x00004bb0
        /*05c0*/ 	.word	0x000000ff
        /*05c4*/ 	.word	0x00000048
        /*05c8*/ 	.short	0x010b
        /*05ca*/ 	.byte	0x15
	.zero		1


	//   ....[73]....
        /*05cc*/ 	.word	0x00004bc0
        /*05d0*/ 	.word	0x000000ff
        /*05d4*/ 	.word	0x00000000
        /*05d8*/ 	.short	0x0101
        /*05da*/ 	.byte	0x1d
	.zero		1


	//   ....[74]....
        /*05dc*/ 	.word	0x00004bd0
        /*05e0*/ 	.word	0x000000ff
        /*05e4*/ 	.word	0x00000050
        /*05e8*/ 	.short	0x010a
        /*05ea*/ 	.byte	0x15
	.zero		1


	//   ....[75]....
        /*05ec*/ 	.word	0x00004d30
        /*05f0*/ 	.word	0x000000ff
        /*05f4*/ 	.word	0x00000030
        /*05f8*/ 	.short	0x010b
        /*05fa*/ 	.byte	0x15
	.zero		1


	//   ....[76]....
        /*05fc*/ 	.word	0x00004d40
        /*0600*/ 	.word	0x000000ff
        /*0604*/ 	.word	0x00000000
        /*0608*/ 	.short	0x0101
        /*060a*/ 	.byte	0x25
	.zero		1


	//   ....[77]....
        /*060c*/ 	.word	0x00004d50
        /*0610*/ 	.word	0x000000ff
        /*0614*/ 	.word	0x00000058
        /*0618*/ 	.short	0x010a
        /*061a*/ 	.byte	0x15
	.zero		1


	//   ....[78]....
        /*061c*/ 	.word	0x00004eb0
        /*0620*/ 	.word	0x000000ff
        /*0624*/ 	.word	0x00000038
        /*0628*/ 	.short	0x010b
        /*062a*/ 	.byte	0x15
	.zero		1


	//   ....[79]....
        /*062c*/ 	.word	0x00004ec0
        /*0630*/ 	.word	0x000000ff
        /*0634*/ 	.word	0x00000000
        /*0638*/ 	.short	0x0101
        /*063a*/ 	.byte	0x1f
	.zero		1


	//   ....[80]....
        /*063c*/ 	.word	0x00004ed0
        /*0640*/ 	.word	0x000000ff
        /*0644*/ 	.word	0x00000060
        /*0648*/ 	.short	0x010a
        /*064a*/ 	.byte	0x15
	.zero		1


	//   ....[81]....
        /*064c*/ 	.word	0x00005020
        /*0650*/ 	.word	0x000000ff
        /*0654*/ 	.word	0x00000040
        /*0658*/ 	.short	0x010b
        /*065a*/ 	.byte	0x15
	.zero		1


	//   ....[82]....
        /*065c*/ 	.word	0x00005030
        /*0660*/ 	.word	0x000000ff
        /*0664*/ 	.word	0x00000000
        /*0668*/ 	.short	0x0101
        /*066a*/ 	.byte	0x1e
	.zero		1


	//   ....[83]....
        /*066c*/ 	.word	0x00005040
        /*0670*/ 	.word	0x000000ff
        /*0674*/ 	.word	0x00000068
        /*0678*/ 	.short	0x010a
        /*067a*/ 	.byte	0x15
	.zero		1


	//   ....[84]....
        /*067c*/ 	.word	0x00005230
        /*0680*/ 	.word	0x000000ff
        /*0684*/ 	.word	0x00000048
        /*0688*/ 	.short	0x010b
        /*068a*/ 	.byte	0x15
	.zero		1


	//   ....[85]....
        /*068c*/ 	.word	0x00005240
        /*0690*/ 	.word	0x000000ff
        /*0694*/ 	.word	0x00000000
        /*0698*/ 	.short	0x0101
        /*069a*/ 	.byte	0x1d
	.zero		1


	//   ....[86]....
        /*069c*/ 	.word	0x00005260
        /*06a0*/ 	.word	0x000000ff
        /*06a4*/ 	.word	0x00000050
        /*06a8*/ 	.short	0x010a
        /*06aa*/ 	.byte	0x15
	.zero		1


	//   ....[87]....
        /*06ac*/ 	.word	0x00005280
        /*06b0*/ 	.word	0x000000ff
        /*06b4*/ 	.word	0x00000058
        /*06b8*/ 	.short	0x010a
        /*06ba*/ 	.byte	0x15
	.zero		1


	//   ....[88]....
        /*06bc*/ 	.word	0x000052a0
        /*06c0*/ 	.word	0x000000ff
        /*06c4*/ 	.word	0x00000060
        /*06c8*/ 	.short	0x010a
        /*06ca*/ 	.byte	0x15
	.zero		1


	//   ....[89]....
        /*06cc*/ 	.word	0x000052f0
        /*06d0*/ 	.word	0x00000002
        /*06d4*/ 	.word	0x00000068
        /*06d8*/ 	.short	0x010a
        /*06da*/ 	.byte	0xff
	.zero		1


	//   ....[90]....
        /*06dc*/ 	.word	0x00005650
        /*06e0*/ 	.word	0x00000003
        /*06e4*/ 	.word	0x00000080
        /*06e8*/ 	.short	0x010a
        /*06ea*/ 	.byte	0xff
	.zero		1


	//   ....[91]....
        /*06ec*/ 	.word	0x000057d0
        /*06f0*/ 	.word	0x00000000
        /*06f4*/ 	.word	0x00000000
        /*06f8*/ 	.short	0x0101
        /*06fa*/ 	.byte	0xff
	.zero		1


	//   ....[92]....
        /*06fc*/ 	.word	0x000063a0
        /*0700*/ 	.word	0x000000ff
        /*0704*/ 	.word	0x00000030
        /*0708*/ 	.short	0x010a
        /*070a*/ 	.byte	0x2b
	.zero		1


	//   ....[93]....
        /*070c*/ 	.word	0x000064c0
        /*0710*/ 	.word	0x0000006f
        /*0714*/ 	.word	0x000000a0
        /*0718*/ 	.short	0x010a
        /*071a*/ 	.byte	0xff
	.zero		1


	//   ....[94]....
        /*071c*/ 	.word	0x00006630
        /*0720*/ 	.word	0x000000ff
        /*0724*/ 	.word	0x00000030
        /*0728*/ 	.short	0x010a
        /*072a*/ 	.byte	0x2b
	.zero		1


	//   ....[95]....
        /*072c*/ 	.word	0x00006760
        /*0730*/ 	.word	0x0000006f
        /*0734*/ 	.word	0x000000a0
        /*0738*/ 	.short	0x010a
        /*073a*/ 	.byte	0xff
	.zero		1


	//   ....[96]....
        /*073c*/ 	.word	0x00007370
        /*0740*/ 	.word	0x00000000
        /*0744*/ 	.word	0x00000000
        /*0748*/ 	.short	0x0101
        /*074a*/ 	.byte	0xff
	.zero		1


	//   ....[97]....
        /*074c*/ 	.word	0x00007380
        /*0750*/ 	.word	0x00000002
        /*0754*/ 	.word	0x00000030
        /*0758*/ 	.short	0x010a
        /*075a*/ 	.byte	0xff
	.zero		1


	//   ....[98]....
        /*075c*/ 	.word	0x00007460
        /*0760*/ 	.word	0x00000002
        /*0764*/ 	.word	0x00000030
        /*0768*/ 	.short	0x010a
        /*076a*/ 	.byte	0xff
	.zero		1


	//   ....[99]....
        /*076c*/ 	.word	0x00008190
        /*0770*/ 	.word	0x00000000
        /*0774*/ 	.word	0x00000000
        /*0778*/ 	.short	0x0101
        /*077a*/ 	.byte	0xff
	.zero		1


	//   ....[100]....
        /*077c*/ 	.word	0x000081b0
        /*0780*/ 	.word	0x00000006
        /*0784*/ 	.word	0x00000030
        /*0788*/ 	.short	0x010a
        /*078a*/ 	.byte	0xff
	.zero		1


	//   ....[101]....
        /*078c*/ 	.word	0x00008280
        /*0790*/ 	.word	0x00000006
        /*0794*/ 	.word	0x00000030
        /*0798*/ 	.short	0x010a
        /*079a*/ 	.byte	0xff
	.zero		1


	//   ....[102]....
        /*079c*/ 	.word	0x00008fb0
        /*07a0*/ 	.word	0x00000010
        /*07a4*/ 	.word	0x00000000
        /*07a8*/ 	.short	0x0101
        /*07aa*/ 	.byte	0xff
	.zero		1


	//   ....[103]....
        /*07ac*/ 	.word	0x00008fd0
        /*07b0*/ 	.word	0x00000000
        /*07b4*/ 	.word	0x00000030
        /*07b8*/ 	.short	0x010a
        /*07ba*/ 	.byte	0xff
	.zero		1


	//   ....[104]....
        /*07bc*/ 	.word	0x000090a0
        /*07c0*/ 	.word	0x00000000
        /*07c4*/ 	.word	0x00000030
        /*07c8*/ 	.short	0x010a
        /*07ca*/ 	.byte	0xff
	.zero		1


	//   ....[105]....
        /*07cc*/ 	.word	0x00009de0
        /*07d0*/ 	.word	0x00000010
        /*07d4*/ 	.word	0x00000000
        /*07d8*/ 	.short	0x0101
        /*07da*/ 	.byte	0xff
	.zero		1


	//   ....[106]....
        /*07dc*/ 	.word	0x00009e00
        /*07e0*/ 	.word	0x00000006
        /*07e4*/ 	.word	0x00000030
        /*07e8*/ 	.short	0x010a
        /*07ea*/ 	.byte	0xff
	.zero		1


	//   ....[107]....
        /*07ec*/ 	.word	0x00009ed0
        /*07f0*/ 	.word	0x00000006
        /*07f4*/ 	.word	0x00000030
        /*07f8*/ 	.short	0x010a
        /*07fa*/ 	.byte	0xff
	.zero		1


	//   ....[108]....
        /*07fc*/ 	.word	0x0000ac60
        /*0800*/ 	.word	0x00000010
        /*0804*/ 	.word	0x00000000
        /*0808*/ 	.short	0x0101
        /*080a*/ 	.byte	0xff
	.zero		1


	//   ....[109]....
        /*080c*/ 	.word	0x0000ac80
        /*0810*/ 	.word	0x00000006
        /*0814*/ 	.word	0x00000030
        /*0818*/ 	.short	0x010a
        /*081a*/ 	.byte	0xff
	.zero		1


	//   ....[110]....
        /*081c*/ 	.word	0x0000ad50
        /*0820*/ 	.word	0x00000006
        /*0824*/ 	.word	0x00000030
        /*0828*/ 	.short	0x010a
        /*082a*/ 	.byte	0xff
	.zero		1


	//   ....[111]....
        /*082c*/ 	.word	0x0000bab0
        /*0830*/ 	.word	0x00000010
        /*0834*/ 	.word	0x00000000
        /*0838*/ 	.short	0x0101
        /*083a*/ 	.byte	0xff
	.zero		1


	//   ....[112]....
        /*083c*/ 	.word	0x0000bad0
        /*0840*/ 	.word	0x00000006
        /*0844*/ 	.word	0x00000030
        /*0848*/ 	.short	0x010a
        /*084a*/ 	.byte	0xff
	.zero		1


	//   ....[113]....
        /*084c*/ 	.word	0x0000bba0
        /*0850*/ 	.word	0x00000006
        /*0854*/ 	.word	0x00000030
        /*0858*/ 	.short	0x010a
        /*085a*/ 	.byte	0xff
	.zero		1


	//   ....[114]....
        /*085c*/ 	.word	0x0000c900
        /*0860*/ 	.word	0x00000010
        /*0864*/ 	.word	0x00000000
        /*0868*/ 	.short	0x0101
        /*086a*/ 	.byte	0xff
	.zero		1


	//   ....[115]....
        /*086c*/ 	.word	0x0000c920
        /*0870*/ 	.word	0x00000000
        /*0874*/ 	.word	0x00000030
        /*0878*/ 	.short	0x010a
        /*087a*/ 	.byte	0xff
	.zero		1


	//   ....[116]....
        /*087c*/ 	.word	0x0000c9f0
        /*0880*/ 	.word	0x00000000
        /*0884*/ 	.word	0x00000030
        /*0888*/ 	.short	0x010a
        /*088a*/ 	.byte	0xff
	.zero		1


	//   ....[117]....
        /*088c*/ 	.word	0x0000cfc0
        /*0890*/ 	.word	0x000000ff
        /*0894*/ 	.word	0x00000000
        /*0898*/ 	.short	0x0101
        /*089a*/ 	.byte	0x04
	.zero		1


	//   ....[118]....
        /*089c*/ 	.word	0x0000d770
        /*08a0*/ 	.word	0x00000000
        /*08a4*/ 	.word	0x00000000
        /*08a8*/ 	.short	0x0101
        /*08aa*/ 	.byte	0xff
	.zero		1


	//   ....[119]....
        /*08ac*/ 	.word	0x0000da30
        /*08b0*/ 	.word	0x000000ff
        /*08b4*/ 	.word	0x00000000
        /*08b8*/ 	.short	0x0101
        /*08ba*/ 	.byte	0x04
	.zero		1


	//   ....[120]....
        /*08bc*/ 	.word	0x0000da50
        /*08c0*/ 	.word	0x00000000
        /*08c4*/ 	.word	0x000000d0
        /*08c8*/ 	.short	0x010a
        /*08ca*/ 	.byte	0xff
	.zero		1


	//   ....[121]....
        /*08cc*/ 	.word	0x0000dab0
        /*08d0*/ 	.word	0x00000000
        /*08d4*/ 	.word	0x00000018
        /*08d8*/ 	.short	0x010a
        /*08da*/ 	.byte	0xff
	.zero		1


	//   ....[122]....
        /*08dc*/ 	.word	0x0000db10
        /*08e0*/ 	.word	0x00000000
        /*08e4*/ 	.word	0x00000018
        /*08e8*/ 	.short	0x010a
        /*08ea*/ 	.byte	0xff
	.zero		1


	//   ....[123]....
        /*08ec*/ 	.word	0x0000db60
        /*08f0*/ 	.word	0x00000003
        /*08f4*/ 	.word	0x00000080
        /*08f8*/ 	.short	0x010a
        /*08fa*/ 	.byte	0xff
	.zero		1


	//   ....[124]....
        /*08fc*/ 	.word	0x0000dbc0
        /*0900*/ 	.word	0x00000000
        /*0904*/ 	.word	0x00000000
        /*0908*/ 	.short	0x010a
        /*090a*/ 	.byte	0xff
	.zero		1


	//   ....[125]....
        /*090c*/ 	.word	0x0000dc20
        /*0910*/ 	.word	0x00000000
        /*0914*/ 	.word	0x00000000
        /*0918*/ 	.short	0x010a
        /*091a*/ 	.byte	0xff
	.zero		1


	//   ....[126]....
        /*091c*/ 	.word	0x0000dc70
        /*0920*/ 	.word	0x00000002
        /*0924*/ 	.word	0x000000c0
        /*0928*/ 	.short	0x010a
        /*092a*/ 	.byte	0xff
	.zero		1


	//   ....[127]....
        /*092c*/ 	.word	0x0000dcd0
        /*0930*/ 	.word	0x00000002
        /*0934*/ 	.word	0x00000090
        /*0938*/ 	.short	0x010a
        /*093a*/ 	.byte	0xff
	.zero		1


	//   ....[128]....
        /*093c*/ 	.word	0x0000dd20
        /*0940*/ 	.word	0x00000002
        /*0944*/ 	.word	0x00000080
        /*0948*/ 	.short	0x010a
        /*094a*/ 	.byte	0xff
	.zero		1


	//   ....[129]....
        /*094c*/ 	.word	0x0000dd80
        /*0950*/ 	.word	0x00000000
        /*0954*/ 	.word	0x00000090
        /*0958*/ 	.short	0x010a
        /*095a*/ 	.byte	0xff
	.zero		1


	//   ....[130]....
        /*095c*/ 	.word	0x0000ddd0
        /*0960*/ 	.word	0x00000000
        /*0964*/ 	.word	0x00000080
        /*0968*/ 	.short	0x010a
        /*096a*/ 	.byte	0xff
	.zero		1


	//   ....[131]....
        /*096c*/ 	.word	0x0000de30
        /*0970*/ 	.word	0x00000002
        /*0974*/ 	.word	0x000000b0
        /*0978*/ 	.short	0x010a
        /*097a*/ 	.byte	0xff
	.zero		1


	//   ....[132]....
        /*097c*/ 	.word	0x0000de90
        /*0980*/ 	.word	0x00000000
        /*0984*/ 	.word	0x00000000
        /*0988*/ 	.short	0x010a
        /*098a*/ 	.byte	0xff
	.zero		1


	//   ....[133]....
        /*098c*/ 	.word	0x0000def0
        /*0990*/ 	.word	0x00000000
        /*0994*/ 	.word	0x00000000
        /*0998*/ 	.short	0x010a
        /*099a*/ 	.byte	0xff
	.zero		1


	//   ....[134]....
        /*099c*/ 	.word	0x0000df50
        /*09a0*/ 	.word	0x00000000
        /*09a4*/ 	.word	0x00000000
        /*09a8*/ 	.short	0x010a
        /*09aa*/ 	.byte	0xff
	.zero		1


	//   ....[135]....
        /*09ac*/ 	.word	0x0000dfa0
        /*09b0*/ 	.word	0x0000000c
        /*09b4*/ 	.word	0x00000080
        /*09b8*/ 	.short	0x010a
        /*09ba*/ 	.byte	0xff
	.zero		1


	//   ....[136]....
        /*09bc*/ 	.word	0x0000e000
        /*09c0*/ 	.word	0x00000000
        /*09c4*/ 	.word	0x00000078
        /*09c8*/ 	.short	0x010a
        /*09ca*/ 	.byte	0xff
	.zero		1


	//   ....[137]....
        /*09cc*/ 	.word	0x0000e060
        /*09d0*/ 	.word	0x00000000
        /*09d4*/ 	.word	0x00000050
        /*09d8*/ 	.short	0x010a
        /*09da*/ 	.byte	0xff
	.zero		1


	//   ....[138]....
        /*09dc*/ 	.word	0x0000e0c0
        /*09e0*/ 	.word	0x00000000
        /*09e4*/ 	.word	0x00000058
        /*09e8*/ 	.short	0x010a
        /*09ea*/ 	.byte	0xff
	.zero		1


	//   ....[139]....
        /*09ec*/ 	.word	0x0000e120
        /*09f0*/ 	.word	0x00000000
        /*09f4*/ 	.word	0x00000060
        /*09f8*/ 	.short	0x010a
        /*09fa*/ 	.byte	0xff
	.zero		1


	//   ....[140]....
        /*09fc*/ 	.word	0x0000e180
        /*0a00*/ 	.word	0x00000000
        /*0a04*/ 	.word	0x00000068
        /*0a08*/ 	.short	0x010a
        /*0a0a*/ 	.byte	0xff
	.zero		1


	//   ....[141]....
        /*0a0c*/ 	.word	0x0000e1e0
        /*0a10*/ 	.word	0x00000000
        /*0a14*/ 	.word	0x00000050
        /*0a18*/ 	.short	0x010a
        /*0a1a*/ 	.byte	0xff
	.zero		1


	//   ....[142]....
        /*0a1c*/ 	.word	0x0000e240
        /*0a20*/ 	.word	0x00000000
        /*0a24*/ 	.word	0x00000058
        /*0a28*/ 	.short	0x010a
        /*0a2a*/ 	.byte	0xff
	.zero		1


	//   ....[143]....
        /*0a2c*/ 	.word	0x0000e2a0
        /*0a30*/ 	.word	0x00000000
        /*0a34*/ 	.word	0x00000060
        /*0a38*/ 	.short	0x010a
        /*0a3a*/ 	.byte	0xff
	.zero		1


	//   ....[144]....
        /*0a3c*/ 	.word	0x0000e300
        /*0a40*/ 	.word	0x00000000
        /*0a44*/ 	.word	0x00000068
        /*0a48*/ 	.short	0x010a
        /*0a4a*/ 	.byte	0xff
	.zero		1


	//   ....[145]....
        /*0a4c*/ 	.word	0x0000e360
        /*0a50*/ 	.word	0x00000000
        /*0a54*/ 	.word	0x00000050
        /*0a58*/ 	.short	0x010a
        /*0a5a*/ 	.byte	0xff
	.zero		1


	//   ....[146]....
        /*0a5c*/ 	.word	0x0000e3c0
        /*0a60*/ 	.word	0x00000000
        /*0a64*/ 	.word	0x00000058
        /*0a68*/ 	.short	0x010a
        /*0a6a*/ 	.byte	0xff
	.zero		1


	//   ....[147]....
        /*0a6c*/ 	.word	0x0000e420
        /*0a70*/ 	.word	0x00000002
        /*0a74*/ 	.word	0x00000060
        /*0a78*/ 	.short	0x010a
        /*0a7a*/ 	.byte	0xff
	.zero		1


	//   ....[148]....
        /*0a7c*/ 	.word	0x0000e470
        /*0a80*/ 	.word	0x00000003
        /*0a84*/ 	.word	0x00000080
        /*0a88*/ 	.short	0x010a
        /*0a8a*/ 	.byte	0xff
	.zero		1


	//   ....[149]....
        /*0a8c*/ 	.word	0x0000e4d0
        /*0a90*/ 	.word	0x00000002
        /*0a94*/ 	.word	0x00000030
        /*0a98*/ 	.short	0x010a
        /*0a9a*/ 	.byte	0xff
	.zero		1


	//   ....[150]....
        /*0a9c*/ 	.word	0x0000e520
        /*0aa0*/ 	.word	0x0000006f
        /*0aa4*/ 	.word	0x000000a0
        /*0aa8*/ 	.short	0x010a
        /*0aaa*/ 	.byte	0xff
	.zero		1


	//   ....[151]....
        /*0aac*/ 	.word	0x0000e570
        /*0ab0*/ 	.word	0x00000002
        /*0ab4*/ 	.word	0x00000030
        /*0ab8*/ 	.short	0x010a
        /*0aba*/ 	.byte	0xff
	.zero		1


	//   ....[152]....
        /*0abc*/ 	.word	0x0000e5c0
        /*0ac0*/ 	.word	0x00000006
        /*0ac4*/ 	.word	0x00000030
        /*0ac8*/ 	.short	0x010a
        /*0aca*/ 	.byte	0xff
	.zero		1


	//   ....[153]....
        /*0acc*/ 	.word	0x0000e610
        /*0ad0*/ 	.word	0x00000000
        /*0ad4*/ 	.word	0x00000030
        /*0ad8*/ 	.short	0x010a
        /*0ada*/ 	.byte	0xff
	.zero		1


	//   ....[154]....
        /*0adc*/ 	.word	0x0000e660
        /*0ae0*/ 	.word	0x00000006
        /*0ae4*/ 	.word	0x00000030
        /*0ae8*/ 	.short	0x010a
        /*0aea*/ 	.byte	0xff
	.zero		1


	//   ....[155]....
        /*0aec*/ 	.word	0x0000e6b0
        /*0af0*/ 	.word	0x00000006
        /*0af4*/ 	.word	0x00000030
        /*0af8*/ 	.short	0x010a
        /*0afa*/ 	.byte	0xff
	.zero		1


	//   ....[156]....
        /*0afc*/ 	.word	0x0000e700
        /*0b00*/ 	.word	0x00000006
        /*0b04*/ 	.word	0x00000030
        /*0b08*/ 	.short	0x010a
        /*0b0a*/ 	.byte	0xff
	.zero		1


	//   ....[157]....
        /*0b0c*/ 	.word	0x0000e750
        /*0b10*/ 	.word	0x00000000
        /*0b14*/ 	.word	0x00000030
        /*0b18*/ 	.short	0x010a
        /*0b1a*/ 	.byte	0xff
	.zero		1


	//----- nvinfo : EIATTR_NUM_MBARRIERS
	.align		4
.L_47:
        /*0b1c*/ 	.byte	0x03, 0x38
        /*0b1e*/ 	.short	0x001c


	//----- nvinfo : EIATTR_EXIT_INSTR_OFFSETS
	.align		4
        /*0b20*/ 	.byte	0x04, 0x1c
        /*0b22*/ 	.short	(.L_49 - .L_48)


	//   ....[0]....
.L_48:
        /*0b24*/ 	.word	0x00002880


	//   ....[1]....
        /*0b28*/ 	.word	0x00002d90


	//   ....[2]....
        /*0b2c*/ 	.word	0x00002df0


	//   ....[3]....
        /*0b30*/ 	.word	0x00003bf0


	//   ....[4]....
        /*0b34*/ 	.word	0x00005320


	//   ....[5]....
        /*0b38*/ 	.word	0x00005360


	//   ....[6]....
        /*0b3c*/ 	.word	0x0000d910


	//   ....[7]....
        /*0b40*/ 	.word	0x0000d990


	//   ....[8]....
        /*0b44*/ 	.word	0x0000d9c0


	//   ....[9]....
        /*0b48*/ 	.word	0x0000da40


	//----- nvinfo : EIATTR_MAX_THREADS
	.align		4
.L_49:
        /*0b4c*/ 	.byte	0x04, 0x05
        /*0b4e*/ 	.short	(.L_51 - .L_50)
.L_50:
        /*0b50*/ 	.word	0x00000100
        /*0b54*/ 	.word	0x00000001
        /*0b58*/ 	.word	0x00000001


	//----- nvinfo : EIATTR_CRS_STACK_SIZE
	.align		4
.L_51:
        /*0b5c*/ 	.byte	0x04, 0x1e
        /*0b5e*/ 	.short	(.L_53 - .L_52)
.L_52:
        /*0b60*/ 	.word	0x00000000


	//----- nvinfo : EIATTR_CBANK_PARAM_SIZE
	.align		4
.L_53:
        /*0b64*/ 	.byte	0x03, 0x19
        /*0b66*/ 	.short	0x0800


	//----- nvinfo : EIATTR_PARAM_CBANK
	.align		4
        /*0b68*/ 	.byte	0x04, 0x0a
        /*0b6a*/ 	.short	(.L_55 - .L_54)
	.align		4
.L_54:
        /*0b6c*/ 	.word	index@(.nv.constant0._ZN7cutlass13device_kernelINS_4gemm6kernel13GemmUniversalIN4cute5tupleIJiiiiEEENS1_10collective13CollectiveMmaINS1_35MainloopSm100TmaUmmaWarpSpecializedILi3ELi2ELi2ENS5_IJNS4_1CILi1EEENSA_ILi2EEESB_EEEEENS5_IJNSA_ILi128EEENSA_ILi256EEENSA_ILi32EEEEEENS_10tfloat32_tENS5_IJlSB_lEEESJ_SK_NS4_8TiledMMAINS4_8MMA_AtomIJNS4_17SM100_MMA_TF32_SSISJ_SJ_fLi128ELi256ELNS4_4UMMA5MajorE0ELSP_0ELNSO_7ScaleInE0ELSQ_0EEEEEENS4_6LayoutINS5_IJSB_SB_SB_EEENS5_IJNSA_ILi0EEESV_SV_EEEEENS5_IJNS4_10UnderscoreESY_SY_EEEEENS4_23SM90_TMA_LOAD_MULTICASTENS4_14ComposedLayoutINS4_7SwizzleILi3ELi4ELi3EEENS4_18smem_ptr_flag_bitsILi32EEENST_INS5_IJNSA_ILi8EEESH_EEENS5_IJSH_SB_EEEEEEEvNS4_8identityENS4_13SM90_TMA_LOADES1B_vS1C_EENS_8epilogue10collective18CollectiveEpilogueINS1F_23Sm100TmaWarpSpecializedILi4ELi2ELi32ELb1ELb0EEEJSI_NS5_IJNST_ISF_SB_EENST_ISH_SB_EEEEESJ_SK_SJ_SK_NS1F_6fusion15FusionCallbacksIS1J_NS1N_17LinearCombinationISJ_fSJ_fLNS_15FloatRoundStyleE2EEESI_S1M_JEEENS4_5SM1004TMEM4LOAD26SM100_TMEM_LOAD_32dp32b32xES1D_S1B_NS4_39AutoVectorizingCopyWithAssumedAlignmentILi128EEENS4_14SM90_TMA_STOREES1B_S1Y_S1Y_EEEvvEEEEvNT_6ParamsE)
        /*0b70*/ 	.short	0x0380
        /*0b72*/ 	.short	0x0800


	//----- nvinfo : EIATTR_SW_WAR
	.align		4
.L_55:
        /*0b74*/ 	.byte	0x04, 0x36
        /*0b76*/ 	.short	(.L_57 - .L_56)
.L_56:
        /*0b78*/ 	.word	0x00000008
.L_57:


//--------------------- .nv.callgraph             --------------------------
	.section	.nv.callgraph,"",@"SHT_CUDA_CALLGRAPH"
	.align	4
	.sectionentsize	8
	.align		4
        /*0000*/ 	.word	0x00000000
	.align		4
        /*0004*/ 	.word	0xffffffff
	.align		4
        /*0008*/ 	.word	index@(_ZN7cutlass13device_kernelINS_4gemm6kernel13GemmUniversalIN4cute5tupleIJiiiiEEENS1_10collective13CollectiveMmaINS1_35MainloopSm100TmaUmmaWarpSpecializedILi3ELi2ELi2ENS5_IJNS4_1CILi1EEENSA_ILi2EEESB_EEEEENS5_IJNSA_ILi128EEENSA_ILi256EEENSA_ILi32EEEEEENS_10tfloat32_tENS5_IJlSB_lEEESJ_SK_NS4_8TiledMMAINS4_8MMA_AtomIJNS4_17SM100_MMA_TF32_SSISJ_SJ_fLi128ELi256ELNS4_4UMMA5MajorE0ELSP_0ELNSO_7ScaleInE0ELSQ_0EEEEEENS4_6LayoutINS5_IJSB_SB_SB_EEENS5_IJNSA_ILi0EEESV_SV_EEEEENS5_IJNS4_10UnderscoreESY_SY_EEEEENS4_23SM90_TMA_LOAD_MULTICASTENS4_14ComposedLayoutINS4_7SwizzleILi3ELi4ELi3EEENS4_18smem_ptr_flag_bitsILi32EEENST_INS5_IJNSA_ILi8EEESH_EEENS5_IJSH_SB_EEEEEEEvNS4_8identityENS4_13SM90_TMA_LOADES1B_vS1C_EENS_8epilogue10collective18CollectiveEpilogueINS1F_23Sm100TmaWarpSpecializedILi4ELi2ELi32ELb1ELb0EEEJSI_NS5_IJNST_ISF_SB_EENST_ISH_SB_EEEEESJ_SK_SJ_SK_NS1F_6fusion15FusionCallbacksIS1J_NS1N_17LinearCombinationISJ_fSJ_fLNS_15FloatRoundStyleE2EEESI_S1M_JEEENS4_5SM1004TMEM4LOAD26SM100_TMEM_LOAD_32dp32b32xES1D_S1B_NS4_39AutoVectorizingCopyWithAssumedAlignmentILi128EEENS4_14SM90_TMA_STOREES1B_S1Y_S1Y_EEEvvEEEEvNT_6ParamsE)
	.align		4
        /*000c*/ 	.word	index@(__assertfail)
	.align		4
        /*0010*/ 	.word	0x00000000
	.align		4
        /*0014*/ 	.word	0xfffffffe
	.align		4
        /*0018*/ 	.word	0x00000000
	.align		4
        /*001c*/ 	.word	0xfffffffd
	.align		4
        /*0020*/ 	.word	0x00000000
	.align		4
        /*0024*/ 	.word	0xfffffffc


//--------------------- .nv.constant4             --------------------------
	.section	.nv.constant4,"a",@progbits
	.align	8
	.align		8
.nv.constant4:
        /*0000*/ 	.dword	__assertfail
	.align		8
        /*0008*/ 	.dword	__unnamed_1
	.align		8
        /*0010*/ 	.dword	__unnamed_2
	.align		8
        /*0018*/ 	.dword	_ZN39_INTERNAL_16528e04_4_k_cu_4601a138_97824cuda3std3__45__cpo5beginE
	.align		8
        /*0020*/ 	.dword	_ZN39_INTERNAL_16528e04_4_k_cu_4601a138_97824cuda3std3__45__cpo3endE
	.align		8
        /*0028*/ 	.dword	_ZN39_INTERNAL_16528e04_4_k_cu_4601a138_97824cuda3std3__45__cpo6cbeginE
	.align		8
        /*0030*/ 	.dword	_ZN39_INTERNAL_16528e04_4_k_cu_4601a138_97824cuda3std3__45__cpo4cendE
	.align		8
        /*0038*/ 	.dword	_ZN39_INTERNAL_16528e04_4_k_cu_4601a138_97824cuda3std3__441_GLOBAL__N__16528e04_4_k_cu_4601a138_97826ignoreE
	.align		8
        /*0040*/ 	.dword	_ZN39_INTERNAL_16528e04_4_k_cu_4601a138_97824cuda3std3__419piecewise_constructE
	.align		8
        /*0048*/ 	.dword	_ZN39_INTERNAL_16528e04_4_k_cu_4601a138_97824cuda3std3__48in_placeE
	.align		8
        /*0050*/ 	.dword	_ZN39_INTERNAL_16528e04_4_k_cu_4601a138_97824cuda3std6ranges3__45__cpo4swapE
	.align		8
        /*0058*/ 	.dword	_ZN39_INTERNAL_16528e04_4_k_cu_4601a138_97824cuda3std6ranges3__45__cpo9iter_moveE
	.align		8
        /*0060*/ 	.dword	_ZN39_INTERNAL_16528e04_4_k_cu_4601a138_97824cute7productE
	.align		8
        /*0068*/ 	.dword	_ZN39_INTERNAL_16528e04_4_k_cu_4601a138_97824cute1_E
	.align		8
        /*0070*/ 	.dword	$str$25
	.align		8
        /*0078*/ 	.dword	$str$26
	.align		8
        /*0080*/ 	.dword	$str$27
	.align		8
        /*0088*/ 	.dword	$str$28


//--------------------- .text._ZN7cutlass13device_kernelINS_4gemm6kernel13GemmUniversalIN4cute5tupleIJiiiiEEENS1_10collective13CollectiveMmaINS1_35MainloopSm100TmaUmmaWarpSpecializedILi3ELi2ELi2ENS5_IJNS4_1CILi1EEENSA_ILi2EEESB_EEEEENS5_IJNSA_ILi128EEENSA_ILi256EEENSA_ILi32EEEEEENS_10tfloat32_tENS5_IJlSB_lEEESJ_SK_NS4_8TiledMMAINS4_8MMA_AtomIJNS4_17SM100_MMA_TF32_SSISJ_SJ_fLi128ELi256ELNS4_4UMMA5MajorE0ELSP_0ELNSO_7ScaleInE0ELSQ_0EEEEEENS4_6LayoutINS5_IJSB_SB_SB_EEENS5_IJNSA_ILi0EEESV_SV_EEEEENS5_IJNS4_10UnderscoreESY_SY_EEEEENS4_23SM90_TMA_LOAD_MULTICASTENS4_14ComposedLayoutINS4_7SwizzleILi3ELi4ELi3EEENS4_18smem_ptr_flag_bitsILi32EEENST_INS5_IJNSA_ILi8EEESH_EEENS5_IJSH_SB_EEEEEEEvNS4_8identityENS4_13SM90_TMA_LOADES1B_vS1C_EENS_8epilogue10collective18CollectiveEpilogueINS1F_23Sm100TmaWarpSpecializedILi4ELi2ELi32ELb1ELb0EEEJSI_NS5_IJNST_ISF_SB_EENST_ISH_SB_EEEEESJ_SK_SJ_SK_NS1F_6fusion15FusionCallbacksIS1J_NS1N_17LinearCombinationISJ_fSJ_fLNS_15FloatRoundStyleE2EEESI_S1M_JEEENS4_5SM1004TMEM4LOAD26SM100_TMEM_LOAD_32dp32b32xES1D_S1B_NS4_39AutoVectorizingCopyWithAssumedAlignmentILi128EEENS4_14SM90_TMA_STOREES1B_S1Y_S1Y_EEEvvEEEEvNT_6ParamsE --------------------------
	.section	.text._ZN7cutlass13device_kernelINS_4gemm6kernel13GemmUniversalIN4cute5tupleIJiiiiEEENS1_10collective13CollectiveMmaINS1_35MainloopSm100TmaUmmaWarpSpecializedILi3ELi2ELi2ENS5_IJNS4_1CILi1EEENSA_ILi2EEESB_EEEEENS5_IJNSA_ILi128EEENSA_ILi256EEENSA_ILi32EEEEEENS_10tfloat32_tENS5_IJlSB_lEEESJ_SK_NS4_8TiledMMAINS4_8MMA_AtomIJNS4_17SM100_MMA_TF32_SSISJ_SJ_fLi128ELi256ELNS4_4UMMA5MajorE0ELSP_0ELNSO_7ScaleInE0ELSQ_0EEEEEENS4_6LayoutINS5_IJSB_SB_SB_EEENS5_IJNSA_ILi0EEESV_SV_EEEEENS5_IJNS4_10UnderscoreESY_SY_EEEEENS4_23SM90_TMA_LOAD_MULTICASTENS4_14ComposedLayoutINS4_7SwizzleILi3ELi4ELi3EEENS4_18smem_ptr_flag_bitsILi32EEENST_INS5_IJNSA_ILi8EEESH_EEENS5_IJSH_SB_EEEEEEEvNS4_8identityENS4_13SM90_TMA_LOADES1B_vS1C_EENS_8epilogue10collective18CollectiveEpilogueINS1F_23Sm100TmaWarpSpecializedILi4ELi2ELi32ELb1ELb0EEEJSI_NS5_IJNST_ISF_SB_EENST_ISH_SB_EEEEESJ_SK_SJ_SK_NS1F_6fusion15FusionCallbacksIS1J_NS1N_17LinearCombinationISJ_fSJ_fLNS_15FloatRoundStyleE2EEESI_S1M_JEEENS4_5SM1004TMEM4LOAD26SM100_TMEM_LOAD_32dp32b32xES1D_S1B_NS4_39AutoVectorizingCopyWithAssumedAlignmentILi128EEENS4_14SM90_TMA_STOREES1B_S1Y_S1Y_EEEvvEEEEvNT_6ParamsE,"ax",@progbits
	.align	128
.text._ZN7cutlass13device_kernelINS_4gemm6kernel13GemmUniversalIN4cute5tupleIJiiiiEEENS1_10collective13CollectiveMmaINS1_35MainloopSm100TmaUmmaWarpSpecializedILi3ELi2ELi2ENS5_IJNS4_1CILi1EEENSA_ILi2EEESB_EEEEENS5_IJNSA_ILi128EEENSA_ILi256EEENSA_ILi32EEEEEENS_10tfloat32_tENS5_IJlSB_lEEESJ_SK_NS4_8TiledMMAINS4_8MMA_AtomIJNS4_17SM100_MMA_TF32_SSISJ_SJ_fLi128ELi256ELNS4_4UMMA5MajorE0ELSP_0ELNSO_7ScaleInE0ELSQ_0EEEEEENS4_6LayoutINS5_IJSB_SB_SB_EEENS5_IJNSA_ILi0EEESV_SV_EEEEENS5_IJNS4_10UnderscoreESY_SY_EEEEENS4_23SM90_TMA_LOAD_MULTICASTENS4_14ComposedLayoutINS4_7SwizzleILi3ELi4ELi3EEENS4_18smem_ptr_flag_bitsILi32EEENST_INS5_IJNSA_ILi8EEESH_EEENS5_IJSH_SB_EEEEEEEvNS4_8identityENS4_13SM90_TMA_LOADES1B_vS1C_EENS_8epilogue10collective18CollectiveEpilogueINS1F_23Sm100TmaWarpSpecializedILi4ELi2ELi32ELb1ELb0EEEJSI_NS5_IJNST_ISF_SB_EENST_ISH_SB_EEEEESJ_SK_SJ_SK_NS1F_6fusion15FusionCallbacksIS1J_NS1N_17LinearCombinationISJ_fSJ_fLNS_15FloatRoundStyleE2EEESI_S1M_JEEENS4_5SM1004TMEM4LOAD26SM100_TMEM_LOAD_32dp32b32xES1D_S1B_NS4_39AutoVectorizingCopyWithAssumedAlignmentILi128EEENS4_14SM90_TMA_STOREES1B_S1Y_S1Y_EEEvvEEEEvNT_6ParamsE:
        .type           _ZN7cutlass13device_kernelINS_4gemm6kernel13GemmUniversalIN4cute5tupleIJiiiiEEENS1_10collective13CollectiveMmaINS1_35MainloopSm100TmaUmmaWarpSpecializedILi3ELi2ELi2ENS5_IJNS4_1CILi1EEENSA_ILi2EEESB_EEEEENS5_IJNSA_ILi128EEENSA_ILi256EEENSA_ILi32EEEEEENS_10tfloat32_tENS5_IJlSB_lEEESJ_SK_NS4_8TiledMMAINS4_8MMA_AtomIJNS4_17SM100_MMA_TF32_SSISJ_SJ_fLi128ELi256ELNS4_4UMMA5MajorE0ELSP_0ELNSO_7ScaleInE0ELSQ_0EEEEEENS4_6LayoutINS5_IJSB_SB_SB_EEENS5_IJNSA_ILi0EEESV_SV_EEEEENS5_IJNS4_10UnderscoreESY_SY_EEEEENS4_23SM90_TMA_LOAD_MULTICASTENS4_14ComposedLayoutINS4_7SwizzleILi3ELi4ELi3EEENS4_18smem_ptr_flag_bitsILi32EEENST_INS5_IJNSA_ILi8EEESH_EEENS5_IJSH_SB_EEEEEEEvNS4_8identityENS4_13SM90_TMA_LOADES1B_vS1C_EENS_8epilogue10collective18CollectiveEpilogueINS1F_23Sm100TmaWarpSpecializedILi4ELi2ELi32ELb1ELb0EEEJSI_NS5_IJNST_ISF_SB_EENST_ISH_SB_EEEEESJ_SK_SJ_SK_NS1F_6fusion15FusionCallbacksIS1J_NS1N_17LinearCombinationISJ_fSJ_fLNS_15FloatRoundStyleE2EEESI_S1M_JEEENS4_5SM1004TMEM4LOAD26SM100_TMEM_LOAD_32dp32b32xES1D_S1B_NS4_39AutoVectorizingCopyWithAssumedAlignmentILi128EEENS4_14SM90_TMA_STOREES1B_S1Y_S1Y_EEEvvEEEEvNT_6ParamsE,@function
        .size           _ZN7cutlass13device_kernelINS_4gemm6kernel13GemmUniversalIN4cute5tupleIJiiiiEEENS1_10collective13CollectiveMmaINS1_35MainloopSm100TmaUmmaWarpSpecializedILi3ELi2ELi2ENS5_IJNS4_1CILi1EEENSA_ILi2EEESB_EEEEENS5_IJNSA_ILi128EEENSA_ILi256EEENSA_ILi32EEEEEENS_10tfloat32_tENS5_IJlSB_lEEESJ_SK_NS4_8TiledMMAINS4_8MMA_AtomIJNS4_17SM100_MMA_TF32_SSISJ_SJ_fLi128ELi256ELNS4_4UMMA5MajorE0ELSP_0ELNSO_7ScaleInE0ELSQ_0EEEEEENS4_6LayoutINS5_IJSB_SB_SB_EEENS5_IJNSA_ILi0EEESV_SV_EEEEENS5_IJNS4_10UnderscoreESY_SY_EEEEENS4_23SM90_TMA_LOAD_MULTICASTENS4_14ComposedLayoutINS4_7SwizzleILi3ELi4ELi3EEENS4_18smem_ptr_flag_bitsILi32EEENST_INS5_IJNSA_ILi8EEESH_EEENS5_IJSH_SB_EEEEEEEvNS4_8identityENS4_13SM90_TMA_LOADES1B_vS1C_EENS_8epilogue10collective18CollectiveEpilogueINS1F_23Sm100TmaWarpSpecializedILi4ELi2ELi32ELb1ELb0EEEJSI_NS5_IJNST_ISF_SB_EENST_ISH_SB_EEEEESJ_SK_SJ_SK_NS1F_6fusion15FusionCallbacksIS1J_NS1N_17LinearCombinationISJ_fSJ_fLNS_15FloatRoundStyleE2EEESI_S1M_JEEENS4_5SM1004TMEM4LOAD26SM100_TMEM_LOAD_32dp32b32xES1D_S1B_NS4_39AutoVectorizingCopyWithAssumedAlignmentILi128EEENS4_14SM90_TMA_STOREES1B_S1Y_S1Y_EEEvvEEEEvNT_6ParamsE,(.L_x_218 - _ZN7cutlass13device_kernelINS_4gemm6kernel13GemmUniversalIN4cute5tupleIJiiiiEEENS1_10collective13CollectiveMmaINS1_35MainloopSm100TmaUmmaWarpSpecializedILi3ELi2ELi2ENS5_IJNS4_1CILi1EEENSA_ILi2EEESB_EEEEENS5_IJNSA_ILi128EEENSA_ILi256EEENSA_ILi32EEEEEENS_10tfloat32_tENS5_IJlSB_lEEESJ_SK_NS4_8TiledMMAINS4_8MMA_AtomIJNS4_17SM100_MMA_TF32_SSISJ_SJ_fLi128ELi256ELNS4_4UMMA5MajorE0ELSP_0ELNSO_7ScaleInE0ELSQ_0EEEEEENS4_6LayoutINS5_IJSB_SB_SB_EEENS5_IJNSA_ILi0EEESV_SV_EEEEENS5_IJNS4_10UnderscoreESY_SY_EEEEENS4_23SM90_TMA_LOAD_MULTICASTENS4_14ComposedLayoutINS4_7SwizzleILi3ELi4ELi3EEENS4_18smem_ptr_flag_bitsILi32EEENST_INS5_IJNSA_ILi8EEESH_EEENS5_IJSH_SB_EEEEEEEvNS4_8identityENS4_13SM90_TMA_LOADES1B_vS1C_EENS_8epilogue10collective18CollectiveEpilogueINS1F_23Sm100TmaWarpSpecializedILi4ELi2ELi32ELb1ELb0EEEJSI_NS5_IJNST_ISF_SB_EENST_ISH_SB_EEEEESJ_SK_SJ_SK_NS1F_6fusion15FusionCallbacksIS1J_NS1N_17LinearCombinationISJ_fSJ_fLNS_15FloatRoundStyleE2EEESI_S1M_JEEENS4_5SM1004TMEM4LOAD26SM100_TMEM_LOAD_32dp32b32xES1D_S1B_NS4_39AutoVectorizingCopyWithAssumedAlignmentILi128EEENS4_14SM90_TMA_STOREES1B_S1Y_S1Y_EEEvvEEEEvNT_6ParamsE)
        .other          _ZN7cutlass13device_kernelINS_4gemm6kernel13GemmUniversalIN4cute5tupleIJiiiiEEENS1_10collective13CollectiveMmaINS1_35MainloopSm100TmaUmmaWarpSpecializedILi3ELi2ELi2ENS5_IJNS4_1CILi1EEENSA_ILi2EEESB_EEEEENS5_IJNSA_ILi128EEENSA_ILi256EEENSA_ILi32EEEEEENS_10tfloat32_tENS5_IJlSB_lEEESJ_SK_NS4_8TiledMMAINS4_8MMA_AtomIJNS4_17SM100_MMA_TF32_SSISJ_SJ_fLi128ELi256ELNS4_4UMMA5MajorE0ELSP_0ELNSO_7ScaleInE0ELSQ_0EEEEEENS4_6LayoutINS5_IJSB_SB_SB_EEENS5_IJNSA_ILi0EEESV_SV_EEEEENS5_IJNS4_10UnderscoreESY_SY_EEEEENS4_23SM90_TMA_LOAD_MULTICASTENS4_14ComposedLayoutINS4_7SwizzleILi3ELi4ELi3EEENS4_18smem_ptr_flag_bitsILi32EEENST_INS5_IJNSA_ILi8EEESH_EEENS5_IJSH_SB_EEEEEEEvNS4_8identityENS4_13SM90_TMA_LOADES1B_vS1C_EENS_8epilogue10collective18CollectiveEpilogueINS1F_23Sm100TmaWarpSpecializedILi4ELi2ELi32ELb1ELb0EEEJSI_NS5_IJNST_ISF_SB_EENST_ISH_SB_EEEEESJ_SK_SJ_SK_NS1F_6fusion15FusionCallbacksIS1J_NS1N_17LinearCombinationISJ_fSJ_fLNS_15FloatRoundStyleE2EEESI_S1M_JEEENS4_5SM1004TMEM4LOAD26SM100_TMEM_LOAD_32dp32b32xES1D_S1B_NS4_39AutoVectorizingCopyWithAssumedAlignmentILi128EEENS4_14SM90_TMA_STOREES1B_S1Y_S1Y_EEEvvEEEEvNT_6ParamsE,@"STO_CUDA_ENTRY STV_DEFAULT"
_ZN7cutlass13device_kernelINS_4gemm6kernel13GemmUniversalIN4cute5tupleIJiiiiEEENS1_10collective13CollectiveMmaINS1_35MainloopSm100TmaUmmaWarpSpecializedILi3ELi2ELi2ENS5_IJNS4_1CILi1EEENSA_ILi2EEESB_EEEEENS5_IJNSA_ILi128EEENSA_ILi256EEENSA_ILi32EEEEEENS_10tfloat32_tENS5_IJlSB_lEEESJ_SK_NS4_8TiledMMAINS4_8MMA_AtomIJNS4_17SM100_MMA_TF32_SSISJ_SJ_fLi128ELi256ELNS4_4UMMA5MajorE0ELSP_0ELNSO_7ScaleInE0ELSQ_0EEEEEENS4_6LayoutINS5_IJSB_SB_SB_EEENS5_IJNSA_ILi0EEESV_SV_EEEEENS5_IJNS4_10UnderscoreESY_SY_EEEEENS4_23SM90_TMA_LOAD_MULTICASTENS4_14ComposedLayoutINS4_7SwizzleILi3ELi4ELi3EEENS4_18smem_ptr_flag_bitsILi32EEENST_INS5_IJNSA_ILi8EEESH_EEENS5_IJSH_SB_EEEEEEEvNS4_8identityENS4_13SM90_TMA_LOADES1B_vS1C_EENS_8epilogue10collective18CollectiveEpilogueINS1F_23Sm100TmaWarpSpecializedILi4ELi2ELi32ELb1ELb0EEEJSI_NS5_IJNST_ISF_SB_EENST_ISH_SB_EEEEESJ_SK_SJ_SK_NS1F_6fusion15FusionCallbacksIS1J_NS1N_17LinearCombinationISJ_fSJ_fLNS_15FloatRoundStyleE2EEESI_S1M_JEEENS4_5SM1004TMEM4LOAD26SM100_TMEM_LOAD_32dp32b32xES1D_S1B_NS4_39AutoVectorizingCopyWithAssumedAlignmentILi128EEENS4_14SM90_TMA_STOREES1B_S1Y_S1Y_EEEvvEEEEvNT_6ParamsE:
[----:B------:R-:W1:Y:S01]  /*0000*/  LDC R1, c[0x0][0x37c] ;  /* 0x0000df00ff017b82 */ /* 0x000e620000000800 */
[----:B------:R-:W2:Y:S01]  /*0010*/  S2R R103, SR_TID.X ;  /* 0x0000000000677919 */ /* 0x000ea20000002100 */
[----:B------:R-:W3:Y:S01]  /*0020*/  LDCU.64 UR8, c[0x0][0x890] ;  /* 0x00011200ff0877ac */ /* 0x000ee20008000a00 */
[----:B------:R-:W-:Y:S02]  /*0030*/  PRMT R86, RZ, 0x7610, R86 ;  /* 0x00007610ff567816 */ /* 0x000fe40000000056 */
[----:B------:R-:W-:Y:S01]  /*0040*/  ELECT P3, URZ, PT ;  /* 0x0000000000ff782f */ /* 0x000fe20003860000 */
[----:B---3--:R-:W-:-:S04]  /*0050*/  UISETP.NE.U32.AND UP0, UPT, UR8, URZ, UPT ;  /* 0x000000ff0800728c */ /* 0x008fc8000bf05070 */
[----:B------:R-:W-:Y:S01]  /*0060*/  UISETP.NE.AND.EX UP0, UPT, UR9, URZ, UPT, UP0 ;  /* 0x000000ff0900728c */ /* 0x000fe2000bf05300 */
[----:B--2---:R-:W-:-:S05]  /*0070*/  SHF.R.U32.HI R87, RZ, 0x5, R103 ;  /* 0x00000005ff577819 */ /* 0x004fca0000011667 */
[----:B------:R-:W2:Y:S02]  /*0080*/  SHFL.IDX PT, R0, R87, RZ, 0x1f ;  /* 0x00001fff57007589 */ /* 0x000ea400000e0000 */
[----:B--2---:R-:W-:Y:S01]  /*0090*/  R2UR UR17, R0 ;  /* 0x00000000001172ca */ /* 0x004fe200000e0000 */
[----:B-1----:R-:W-:-:S14]  /*00a0*/  BRA.U UP0, `(.L_x_0) ;  /* 0x0000000100307547 */ /* 0x002fdc000b800000 */
[----:B------:R-:W1:Y:S02]  /*00b0*/  LDCU.64 UR4, c[0x0][0x888] ;  /* 0x00011100ff0477ac */ /* 0x000e640008000a00 */
[----:B-1----:R-:W-:-:S04]  /*00c0*/  UISETP.NE.U32.AND UP0, UPT, UR4, URZ, UPT ;  /* 0x000000ff0400728c */ /* 0x002fc8000bf05070 */
[----:B------:R-:W-:-:S09]  /*00d0*/  UISETP.NE.AND.EX UP0, UPT, UR5, URZ, UPT, UP0 ;  /* 0x000000ff0500728c */ /* 0x000fd2000bf05300 */
[----:B------:R-:W-:Y:S05]  /*00e0*/  BRA.U !UP0, `(.L_x_1) ;  /* 0x0000000108147547 */ /* 0x000fea000b800000 */
[----:B------:R-:W1:Y:S01]  /*00f0*/  LDC.64 R2, c[0x0][0x888] ;  /* 0x00022200ff027b82 */ /* 0x000e620000000a00 */
[----:B------:R-:W1:Y:S02]  /*0100*/  LDCU.64 UR4, c[0x0][0x358] ;  /* 0x00006b00ff0477ac */ /* 0x000e640008000a00 */
[----:B-1----:R1:W5:Y:S01]  /*0110*/  LDG.E R45, desc[UR4][R2.64] ;  /* 0x00000004022d7981 */ /* 0x002362000c1e1900 */
[----:B------:R-:W-:Y:S01]  /*0120*/  HFMA2 R86, -RZ, RZ, 0, 5.9604644775390625e-08 ;  /* 0x00000001ff567431 */ /* 0x000fe200000001ff */
[----:B------:R-:W-:Y:S05]  /*0130*/  BRA `(.L_x_0) ;  /* 0x00000000000c7947 */ /* 0x000fea0003800000 */
.L_x_1:
[----:B------:R-:W1:Y:S01]  /*0140*/  LDCU UR4, c[0x0][0x880] ;  /* 0x00011000ff0477ac */ /* 0x000e620008000800 */
[----:B------:R-:W-:Y:S01]  /*0150*/  HFMA2 R86, -RZ, RZ, 0, 5.9604644775390625e-08 ;  /* 0x00000001ff567431 */ /* 0x000fe200000001ff */
[----:B-1----:R-:W-:-:S07]  /*0160*/  MOV R45, UR4 ;  /* 0x00000004002d7c02 */ /* 0x002fce0008000f00 */
.L_x_0:
[----:B------:R-:W2:Y:S02]  /*0170*/  LDCU.64 UR4, c[0x0][0x8b0] ;  /* 0x00011600ff0477ac */ /* 0x000ea40008000a00 */
[----:B--2---:R-:W-:-:S04]  /*0180*/  UISETP.NE.U32.AND UP0, UPT, UR4, URZ, UPT ;  /* 0x000000ff0400728c */ /* 0x004fc8000bf05070 */
[----:B------:R-:W-:-:S09]  /*0190*/  UISETP.NE.AND.EX UP0, UPT, UR5, URZ, UPT, UP0 ;  /* 0x000000ff0500728c */ /* 0x000fd2000bf05300 */
[----:B------:R-:W-:Y:S05]  /*01a0*/  BRA.U UP0, `(.L_x_2) ;  /* 0x0000000100287547 */ /* 0x000fea000b800000 */
[----:B------:R-:W2:Y:S02]  /*01b0*/  LDCU.64 UR4, c[0x0][0x8a8] ;  /* 0x00011500ff0477ac */ /* 0x000ea40008000a00 */
[----:B--2---:R-:W-:-:S04]  /*01c0*/  UISETP.NE.U32.AND UP0, UPT, UR4, URZ, UPT ;  /* 0x000000ff0400728c */ /* 0x004fc8000bf05070 */
[----:B------:R-:W-:-:S09]  /*01d0*/  UISETP.NE.AND.EX UP0, UPT, UR5, URZ, UPT, UP0 ;  /* 0x000000ff0500728c */ /* 0x000fd2000bf05300 */
[----:B------:R-:W-:Y:S05]  /*01e0*/  BRA.U !UP0, `(.L_x_3) ;  /* 0x0000000108107547 */ /* 0x000fea000b800000 */
[----:B------:R-:W2:Y:S01]  /*01f0*/  LDC.64 R38, c[0x0][0x8a8] ;  /* 0x00022a00ff267b82 */ /* 0x000ea20000000a00 */
[----:B------:R-:W2:Y:S02]  /*0200*/  LDCU.64 UR4, c[0x0][0x358] ;  /* 0x00006b00ff0477ac */ /* 0x000ea40008000a00 */
[----:B--2---:R2:W5:Y:S01]  /*0210*/  LDG.E R38, desc[UR4][R38.64] ;  /* 0x0000000426267981 */ /* 0x004562000c1e1900 */
[----:B------:R-:W-:Y:S05]  /*0220*/  BRA `(.L_x_2) ;  /* 0x0000000000087947 */ /* 0x000fea0003800000 */
.L_x_3:
[----:B------:R-:W2:Y:S02]  /*0230*/  LDCU UR4, c[0x0][0x8a0] ;  /* 0x00011400ff0477ac */ /* 0x000ea40008000800 */
[----:B--2---:R-:W-:Y:S02]  /*0240*/  MOV R38, UR4 ;  /* 0x0000000400267c02 */ /* 0x004fe40008000f00 */
.L_x_2:
[----:B------:R-:W-:Y:S01]  /*0250*/  IMAD.U32 R0, RZ, RZ, UR17 ;  /* 0x00000011ff007e24 */ /* 0x000fe2000f8e00ff */
[----:B------:R-:W-:Y:S04]  /*0260*/  BSSY.RECONVERGENT B0, `(.L_x_4) ;  /* 0x000000c000007945 */ /* 0x000fe80003800200 */
[C---:B------:R-:W-:Y:S02]  /*0270*/  ISETP.NE.OR P1, PT, R0.reuse, 0x1, !P3 ;  /* 0x000000010000780c */ /* 0x040fe40005f25670 */
[----:B------:R-:W-:-:S11]  /*0280*/  ISETP.NE.OR P0, PT, R0, 0x3, !P3 ;  /* 0x000000030000780c */ /* 0x000fd60005f05670 */
[----:B------:R-:W-:Y:S05]  /*0290*/  @P1 BRA `(.L_x_5) ;  /* 0x0000000000201947 */ /* 0x000fea0003800000 */
[----:B------:R-:W3:Y:S02]  /*02a0*/  LDCU.64 UR4, c[0x0][0x348] ;  /* 0x00006900ff0477ac */ /* 0x000ee40008000a00 */
[----:B---3--:R-:W-:Y:S02]  /*02b0*/  UIADD3 UR6, UP1, UPT, UR4, 0x80, URZ ;  /* 0x0000008004067890 */ /* 0x008fe4000ff3e0ff */
[----:B------:R-:W-:Y:S02]  /*02c0*/  UIADD3 UR4, UP0, UPT, UR4, 0x180, URZ ;  /* 0x0000018004047890 */ /* 0x000fe4000ff1e0ff */
[----:B------:R-:W-:Y:S02]  /*02d0*/  UIADD3.X UR7, UPT, UPT, URZ, UR5, URZ, UP1, !UPT ;  /* 0x00000005ff077290 */ /* 0x000fe40008ffe4ff */
[----:B------:R-:W-:-:S07]  /*02e0*/  UIADD3.X UR5, UPT, UPT, URZ, UR5, URZ, UP0, !UPT ;  /* 0x00000005ff057290 */ /* 0x000fce00087fe4ff */
[----:B------:R3:W-:Y:S02]  /*02f0*/  UTMACCTL.PF [UR6] ;  /* 0x00000000060079b9 */ /* 0x0007e40008040000 */
[----:B------:R3:W-:Y:S02]  /*0300*/  UTMACCTL.PF [UR4] ;  /* 0x00000000040079b9 */ /* 0x0007e40008040000 */
[----:B---3--:R-:W-:Y:S01]  /*0310*/  NOP ;  /* 0x0000000000007918 */ /* 0x008fe20000000000 */
.L_x_5:
[----:B------:R-:W-:Y:S05]  /*0320*/  BSYNC.RECONVERGENT B0 ;  /* 0x0000000000007941 */ /* 0x000fea0003800200 */
.L_x_4:
[----:B------:R-:W-:Y:S04]  /*0330*/  BSSY.RECONVERGENT B0, `(.L_x_6) ;  /* 0x000000a000007945 */ /* 0x000fe80003800200 */
        /* <DEDUP_REMOVED lines=9> */
.L_x_7:
[----:B------:R-:W-:Y:S05]  /*03d0*/  BSYNC.RECONVERGENT B0 ;  /* 0x0000000000007941 */ /* 0x000fea0003800200 */
.L_x_6:
[----:B------:R-:W3:Y:S01]  /*03e0*/  LDCU.64 UR4, c[0x0][0x888] ;  /* 0x00011100ff0477ac */ /* 0x000ee20008000a00 */
[----:B------:R-:W-:Y:S02]  /*03f0*/  UISETP.EQ.U32.AND UP1, UPT, UR8, URZ, UPT ;  /* 0x000000ff0800728c */ /* 0x000fe4000bf22070 */
[----:B------:R-:W-:Y:S02]  /*0400*/  UPLOP3.LUT UP3, UPT, UPT, UPT, UPT, 0x80, 0x8 ;  /* 0x000000000008789c */ /* 0x000fe40003f6f070 */
[----:B---3--:R-:W-:-:S04]  /*0410*/  UISETP.NE.U32.AND UP0, UPT, UR4, URZ, UPT ;  /* 0x000000ff0400728c */ /* 0x008fc8000bf05070 */
[----:B------:R-:W-:-:S04]  /*0420*/  UISETP.NE.AND.EX UP0, UPT, UR5, URZ, UPT, UP0 ;  /* 0x000000ff0500728c */ /* 0x000fc8000bf05300 */
[----:B------:R-:W-:-:S04]  /*0430*/  UISETP.EQ.OR.EX UP2, UPT, UR9, URZ, !UP0, UP1 ;  /* 0x000000ff0900728c */ /* 0x000fc8000c742710 */
[----:B------:R-:W-:-:S06]  /*0440*/  UP2UR UR4, UPR, URZ, 0x4 ;  /* 0x00000004ff047883 */ /* 0x000fcc0008000000 */
[----:B------:R-:W-:Y:S01]  /*0450*/  MOV R90, UR4 ;  /* 0x00000004005a7c02 */ /* 0x000fe20008000f00 */
[----:B------:R-:W-:Y:S06]  /*0460*/  BRA.U !UP2, `(.L_x_8) ;  /* 0x000000010a207547 */ /* 0x000fec000b800000 */
[----:B------:R-:W-:Y:S01]  /*0470*/  UISETP.NE.U32.AND UP1, UPT, UR8, URZ, UPT ;  /* 0x000000ff0800728c */ /* 0x000fe2000bf25070 */
[----:B-----5:R-:W-:Y:S01]  /*0480*/  FSETP.NEU.AND P0, PT, R45, RZ, PT ;  /* 0x000000ff2d00720b */ /* 0x020fe20003f0d000 */
[----:B------:R-:W-:Y:S02]  /*0490*/  USEL UR4, URZ, 0xffffffff, UP0 ;  /* 0xffffffffff047887 */ /* 0x000fe40008000000 */
[----:B------:R-:W-:-:S10]  /*04a0*/  UISETP.NE.AND.EX UP1, UPT, UR9, URZ, UPT, UP1 ;  /* 0x000000ff0900728c */ /* 0x000fd4000bf25310 */
[----:B------:R-:W-:Y:S01]  /*04b0*/  VOTEU.ANY UP0, P0 ;  /* 0x0000000000ff7886 */ /* 0x000fe20000000100 */
[----:B------:R-:W-:-:S04]  /*04c0*/  @!UP1 USEL UR4, URZ, 0xffffffff, UP0 ;  /* 0xffffffffff049887 */ /* 0x000fc80008000000 */
[----:B------:R-:W-:-:S04]  /*04d0*/  ULOP3.LUT UR4, UR4, 0x1, URZ, 0xc0, !UPT ;  /* 0x0000000104047892 */ /* 0x000fc8000f8ec0ff */
[----:B------:R-:W-:-:S11]  /*04e0*/  UISETP.NE.U32.AND UP3, UPT, UR4, 0x1, UPT ;  /* 0x000000010400788c */ /* 0x000fd6000bf65070 */
.L_x_8:
[----:B-1----:R-:W1:Y:S01]  /*04f0*/  SHFL.IDX PT, R2, R87, RZ, 0x1f ;  /* 0x00001fff57027589 */ /* 0x002e6200000e0000 */
[----:B------:R-:W-:-:S04]  /*0500*/  UISETP.NE.AND UP0, UPT, UR17, 0x2, UPT ;  /* 0x000000021100788c */ /* 0x000fc8000bf05270 */
[----:B------:R-:W-:Y:S01]  /*0510*/  USEL UR53, URZ, 0x1, UP0 ;  /* 0x00000001ff357887 */ /* 0x000fe20008000000 */
[----:B-1----:R-:W-:-:S13]  /*0520*/  ISETP.NE.AND P0, PT, R2, RZ, PT ;  /* 0x000000ff0200720c */ /* 0x002fda0003f05270 */
[----:B------:R-:W-:Y:S05]  /*0530*/  @P0 BRA `(.L_x_9) ;  /* 0x0000000000500947 */ /* 0x000fea0003800000 */
[----:B------:R-:W1:Y:S01]  /*0540*/  S2UR UR4, SR_CgaCtaId ;  /* 0x00000000000479c3 */ /* 0x000e620000008800 */
[----:B------:R-:W-:Y:S01]  /*0550*/  UMOV UR5, 0x400 ;  /* 0x0000040000057882 */ /* 0x000fe20000000000 */
[----:B------:R-:W-:Y:S01]  /*0560*/  UMOV UR8, 0x1 ;  /* 0x0000000100087882 */ /* 0x000fe20000000000 */
[----:B------:R-:W-:Y:S01]  /*0570*/  UMOV UR6, 0x2 ;  /* 0x0000000200067882 */ /* 0x000fe20000000000 */
[----:B------:R-:W-:-:S04]  /*0580*/  UIADD3 UR8, UPT, UPT, -UR8, 0x100000, URZ ;  /* 0x0010000008087890 */ /* 0x000fc8000fffe1ff */
[----:B------:R-:W-:Y:S02]  /*0590*/  USHF.L.U32 UR9, UR8, 0xb, URZ ;  /* 0x0000000b08097899 */ /* 0x000fe400080006ff */
[----:B------:R-:W-:Y:S02]  /*05a0*/  USHF.L.U32 UR8, UR8, 0x1, URZ ;  /* 0x0000000108087899 */ /* 0x000fe400080006ff */
[----:B------:R-:W-:-:S04]  /*05b0*/  UIADD3 UR6, UPT, UPT, -UR6, 0x100000, URZ ;  /* 0x0010000006067890 */ /* 0x000fc8000fffe1ff */
[----:B------:R-:W-:Y:S02]  /*05c0*/  USHF.L.U32 UR7, UR6, 0xb, URZ ;  /* 0x0000000b06077899 */ /* 0x000fe400080006ff */
[----:B------:R-:W-:Y:S01]  /*05d0*/  USHF.L.U32 UR6, UR6, 0x1, URZ ;  /* 0x0000000106067899 */ /* 0x000fe200080006ff */
[----:B------:R-:W-:Y:S01]  /*05e0*/  ELECT P0, URZ, PT ;  /* 0x0000000000ff782f */ /* 0x000fe20003800000 */
[----:B-1----:R-:W-:Y:S01]  /*05f0*/  ULEA UR4, UR4, UR5, 0x18 ;  /* 0x0000000504047291 */ /* 0x002fe2000f8ec0ff */
[----:B------:R-:W1:Y:S11]  /*0600*/  FENCE.VIEW.ASYNC.S ;  /* 0x00000000000073c6 */ /* 0x000e760000000000 */
[----:B-1----:R1:W3:Y:S01]  /*0610*/  SYNCS.EXCH.64 URZ, [UR4], UR8 ;  /* 0x0000000804ff75b2 */ /* 0x0022e20008000100 */
[----:B------:R1:W4:Y:S01]  /*0620*/  SYNCS.EXCH.64 URZ, [UR4+0x18], UR6 ;  /* 0x0000180604ff75b2 */ /* 0x0003220008000100 */
[----:B------:R1:W1:Y:S01]  /*0630*/  SYNCS.EXCH.64 URZ, [UR4+0x8], UR8 ;  /* 0x0000080804ff75b2 */ /* 0x0002620008000100 */
[----:B------:R1:W1:Y:S01]  /*0640*/  SYNCS.EXCH.64 URZ, [UR4+0x20], UR6 ;  /* 0x0000200604ff75b2 */ /* 0x0002620008000100 */
[----:B------:R1:W1:Y:S01]  /*0650*/  SYNCS.EXCH.64 URZ, [UR4+0x10], UR8 ;  /* 0x0000100804ff75b2 */ /* 0x0002620008000100 */
[----:B------:R1:W1:Y:S01]  /*0660*/  SYNCS.EXCH.64 URZ, [UR4+0x28], UR6 ;  /* 0x0000280604ff75b2 */ /* 0x0002620008000100 */
[----:B------:R-:W-:Y:S01]  /*0670*/  NOP ;  /* 0x0000000000007918 */ /* 0x000fe20000000000 */
.L_x_9:
[----:B------:R-:W2:Y:S01]  /*0680*/  SHFL.IDX PT, R2, R87, RZ, 0x1f ;  /* 0x00001fff57027589 */ /* 0x000ea200000e0000 */
[----:B------:R-:W-:Y:S01]  /*0690*/  NOP ;  /* 0x0000000000007918 */ /* 0x000fe20000000000 */
[----:B--2---:R-:W-:-:S13]  /*06a0*/  ISETP.NE.AND P0, PT, R2, 0x1, PT ;  /* 0x000000010200780c */ /* 0x004fda0003f05270 */
[----:B------:R-:W-:Y:S05]  /*06b0*/  @P0 BRA `(.L_x_10) ;  /* 0x0000000000580947 */ /* 0x000fea0003800000 */
[----:B-1----:R-:W1:Y:S01]  /*06c0*/  S2UR UR4, SR_CgaCtaId ;  /* 0x00000000000479c3 */ /* 0x002e620000008800 */
        /* <DEDUP_REMOVED lines=12> */
[----:B-1----:R2:W1:Y:S01]  /*0790*/  SYNCS.EXCH.64 URZ, [UR4+0x30], UR8 ;  /* 0x0000300804ff75b2 */ /* 0x0024620008000100 */
[----:B------:R2:W1:Y:S01]  /*07a0*/  SYNCS.EXCH.64 URZ, [UR4+0x50], UR6 ;  /* 0x0000500604ff75b2 */ /* 0x0004620008000100 */
[----:B------:R2:W1:Y:S01]  /*07b0*/  SYNCS.EXCH.64 URZ, [UR4+0x38], UR8 ;  /* 0x0000380804ff75b2 */ /* 0x0004620008000100 */
[----:B------:R2:W1:Y:S01]  /*07c0*/  SYNCS.EXCH.64 URZ, [UR4+0x58], UR6 ;  /* 0x0000580604ff75b2 */ /* 0x0004620008000100 */
[----:B------:R2:W1:Y:S01]  /*07d0*/  SYNCS.EXCH.64 URZ, [UR4+0x40], UR8 ;  /* 0x0000400804ff75b2 */ /* 0x0004620008000100 */
[----:B------:R2:W1:Y:S01]  /*07e0*/  SYNCS.EXCH.64 URZ, [UR4+0x60], UR6 ;  /* 0x0000600604ff75b2 */ /* 0x0004620008000100 */
[----:B------:R2:W1:Y:S01]  /*07f0*/  SYNCS.EXCH.64 URZ, [UR4+0x48], UR8 ;  /* 0x0000480804ff75b2 */ /* 0x0004620008000100 */
[----:B------:R2:W1:Y:S02]  /*0800*/  SYNCS.EXCH.64 URZ, [UR4+0x68], UR6 ;  /* 0x0000680604ff75b2 */ /* 0x0004640008000100 */
[----:B--2---:R-:W-:Y:S01]  /*0810*/  NOP ;  /* 0x0000000000007918 */ /* 0x004fe20000000000 */
.L_x_10:
[----:B------:R-:W2:Y:S01]  /*0820*/  SHFL.IDX PT, R2, R87, RZ, 0x1f ;  /* 0x00001fff57027589 */ /* 0x000ea200000e0000 */
[----:B------:R-:W-:Y:S01]  /*0830*/  NOP ;  /* 0x0000000000007918 */ /* 0x000fe20000000000 */
[----:B--2---:R-:W-:-:S13]  /*0840*/  ISETP.NE.AND P0, PT, R2, 0x3, PT ;  /* 0x000000030200780c */ /* 0x004fda0003f05270 */
[----:B------:R-:W-:Y:S05]  /*0850*/  @P0 BRA `(.L_x_11) ;  /* 0x0000000000300947 */ /* 0x000fea0003800000 */
[----:B-1----:R-:W1:Y:S01]  /*0860*/  S2UR UR4, SR_CgaCtaId ;  /* 0x00000000000479c3 */ /* 0x002e620000008800 */
[----:B------:R-:W-:Y:S01]  /*0870*/  UMOV UR6, 0x400 ;  /* 0x0000040000067882 */ /* 0x000fe20000000000 */
[----:B------:R-:W-:Y:S01]  /*0880*/  UMOV UR5, 0x20 ;  /* 0x0000002000057882 */ /* 0x000fe20000000000 */
[----:B------:R-:W-:Y:S01]  /*0890*/  ELECT P0, URZ, PT ;  /* 0x0000000000ff782f */ /* 0x000fe20003800000 */
[----:B-1----:R-:W-:Y:S02]  /*08a0*/  ULEA UR6, UR4, UR6, 0x18 ;  /* 0x0000000604067291 */ /* 0x002fe4000f8ec0ff */
[----:B------:R-:W-:-:S04]  /*08b0*/  UIADD3 UR4, UPT, UPT, -UR5, 0x100000, URZ ;  /* 0x0010000005047890 */ /* 0x000fc8000fffe1ff */
[----:B------:R-:W-:Y:S02]  /*08c0*/  USHF.L.U32 UR5, UR4, 0xb, URZ ;  /* 0x0000000b04057899 */ /* 0x000fe400080006ff */
[----:B------:R-:W-:Y:S01]  /*08d0*/  USHF.L.U32 UR4, UR4, 0x1, URZ ;  /* 0x0000000104047899 */ /* 0x000fe200080006ff */
[----:B------:R-:W1:Y:S11]  /*08e0*/  FENCE.VIEW.ASYNC.S ;  /* 0x00000000000073c6 */ /* 0x000e760000000000 */
[----:B-1----:R2:W1:Y:S01]  /*08f0*/  SYNCS.EXCH.64 URZ, [UR6+0x70], UR4 ;  /* 0x0000700406ff75b2 */ /* 0x0024620008000100 */
[----:B------:R2:W1:Y:S02]  /*0900*/  SYNCS.EXCH.64 URZ, [UR6+0x78], UR4 ;  /* 0x0000780406ff75b2 */ /* 0x0004640008000100 */
[----:B--2---:R-:W-:Y:S01]  /*0910*/  NOP ;  /* 0x0000000000007918 */ /* 0x004fe20000000000 */
.L_x_11:
[----:B------:R-:W2:Y:S01]  /*0920*/  SHFL.IDX PT, R2, R87, RZ, 0x1f ;  /* 0x00001fff57027589 */ /* 0x000ea200000e0000 */
[----:B------:R-:W-:Y:S01]  /*0930*/  NOP ;  /* 0x0000000000007918 */ /* 0x000fe20000000000 */
[----:B--2---:R-:W-:-:S13]  /*0940*/  ISETP.NE.AND P0, PT, R2, 0x4, PT ;  /* 0x000000040200780c */ /* 0x004fda0003f05270 */
[----:B------:R-:W-:Y:S05]  /*0950*/  @P0 BRA `(.L_x_12) ;  /* 0x00000000004c0947 */ /* 0x000fea0003800000 */
[----:B-1----:R-:W1:Y:S01]  /*0960*/  S2UR UR6, SR_CgaCtaId ;  /* 0x00000000000679c3 */ /* 0x002e620000008800 */
[----:B------:R-:W-:Y:S01]  /*0970*/  UMOV UR4, 0x1e0 ;  /* 0x000001e000047882 */ /* 0x000fe20000000000 */
[----:B------:R-:W-:Y:S01]  /*0980*/  UMOV UR5, 0x400 ;  /* 0x0000040000057882 */ /* 0x000fe20000000000 */
[----:B------:R-:W-:Y:S01]  /*0990*/  USEL UR4, UR4, 0x1a0, UP3 ;  /* 0x000001a004047887 */ /* 0x000fe20009800000 */
[----:B------:R-:W-:Y:S01]  /*09a0*/  UMOV UR8, 0x1 ;  /* 0x0000000100087882 */ /* 0x000fe20000000000 */
[----:B------:R-:W-:Y:S01]  /*09b0*/  ELECT P0, URZ, PT ;  /* 0x0000000000ff782f */ /* 0x000fe20003800000 */
[----:B------:R-:W-:-:S04]  /*09c0*/  UIADD3 UR8, UPT, UPT, -UR8, 0x100000, URZ ;  /* 0x0010000008087890 */ /* 0x000fc8000fffe1ff */
[----:B------:R-:W-:Y:S02]  /*09d0*/  USHF.L.U32 UR9, UR8, 0xb, URZ ;  /* 0x0000000b08097899 */ /* 0x000fe400080006ff */
[----:B------:R-:W-:Y:S02]  /*09e0*/  USHF.L.U32 UR8, UR8, 0x1, URZ ;  /* 0x0000000108087899 */ /* 0x000fe400080006ff */
[----:B-1----:R-:W-:Y:S02]  /*09f0*/  ULEA UR6, UR6, UR5, 0x18 ;  /* 0x0000000506067291 */ /* 0x002fe4000f8ec0ff */
[----:B------:R-:W-:-:S04]  /*0a00*/  UIADD3 UR4, UPT, UPT, -UR4, 0x100000, URZ ;  /* 0x0010000004047890 */ /* 0x000fc8000fffe1ff */
[----:B------:R-:W-:Y:S02]  /*0a10*/  USHF.L.U32 UR5, UR4, 0xb, URZ ;  /* 0x0000000b04057899 */ /* 0x000fe400080006ff */
[----:B------:R-:W-:Y:S01]  /*0a20*/  USHF.L.U32 UR4, UR4, 0x1, URZ ;  /* 0x0000000104047899 */ /* 0x000fe200080006ff */
[----:B------:R-:W1:Y:S03]  /*0a30*/  FENCE.VIEW.ASYNC.S ;  /* 0x00000000000073c6 */ /* 0x000e660000000000 */
[----:B-1----:R2:W1:Y:S08]  /*0a40*/  SYNCS.EXCH.64 URZ, [UR6+0x80], UR8 ;  /* 0x0000800806ff75b2 */ /* 0x0024700008000100 */
[----:B------:R2:W1:Y:S01]  /*0a50*/  SYNCS.EXCH.64 URZ, [UR6+0x90], UR4 ;  /* 0x0000900406ff75b2 */ /* 0x0004620008000100 */
[----:B------:R2:W1:Y:S01]  /*0a60*/  SYNCS.EXCH.64 URZ, [UR6+0x88], UR8 ;  /* 0x0000880806ff75b2 */ /* 0x0004620008000100 */
[----:B------:R2:W1:Y:S02]  /*0a70*/  SYNCS.EXCH.64 URZ, [UR6+0x98], UR4 ;  /* 0x0000980406ff75b2 */ /* 0x0004640008000100 */
[----:B--2---:R-:W-:Y:S01]  /*0a80*/  NOP ;  /* 0x0000000000007918 */ /* 0x004fe20000000000 */
.L_x_12:
        /* <DEDUP_REMOVED lines=20> */
[----:B------:R2:W1:Y:S02]  /*0bd0*/  SYNCS.EXCH.64 URZ, [UR4+0xb8], UR6 ;  /* 0x0000b80604ff75b2 */ /* 0x0004640008000100 */
[----:B--2---:R-:W-:Y:S01]  /*0be0*/  NOP ;  /* 0x0000000000007918 */ /* 0x004fe20000000000 */
.L_x_13:
[----:B------:R-:W2:Y:S01]  /*0bf0*/  SHFL.IDX PT, R2, R87, RZ, 0x1f ;  /* 0x00001fff57027589 */ /* 0x000ea200000e0000 */
[----:B------:R-:W-:Y:S01]  /*0c00*/  NOP ;  /* 0x0000000000007918 */ /* 0x000fe20000000000 */
[----:B--2---:R-:W-:-:S13]  /*0c10*/  ISETP.NE.AND P0, PT, R2, 0x3, PT ;  /* 0x000000030200780c */ /* 0x004fda0003f05270 */
[----:B------:R-:W-:Y:S05]  /*0c20*/  @P0 BRA `(.L_x_14) ;  /* 0x0000000000380947 */ /* 0x000fea0003800000 */
[----:B------:R-:W2:Y:S01]  /*0c30*/  S2UR UR5, SR_CgaCtaId ;  /* 0x00000000000579c3 */ /* 0x000ea20000008800 */
[----:B-1----:R-:W-:Y:S01]  /*0c40*/  UMOV UR4, 0x400 ;  /* 0x0000040000047882 */ /* 0x002fe20000000000 */
[----:B------:R-:W-:Y:S01]  /*0c50*/  UMOV UR6, 0x20 ;  /* 0x0000002000067882 */ /* 0x000fe20000000000 */
[----:B------:R-:W-:Y:S01]  /*0c60*/  ELECT P0, URZ, PT ;  /* 0x0000000000ff782f */ /* 0x000fe20003800000 */
[----:B------:R-:W-:-:S04]  /*0c70*/  UIADD3 UR6, UPT, UPT, -UR6, 0x100000, URZ ;  /* 0x0010000006067890 */ /* 0x000fc8000fffe1ff */
[----:B------:R-:W-:Y:S02]  /*0c80*/  USHF.L.U32 UR7, UR6, 0xb, URZ ;  /* 0x0000000b06077899 */ /* 0x000fe400080006ff */
[----:B------:R-:W-:Y:S02]  /*0c90*/  USHF.L.U32 UR6, UR6, 0x1, URZ ;  /* 0x0000000106067899 */ /* 0x000fe400080006ff */
[----:B--2---:R-:W-:Y:S01]  /*0ca0*/  ULEA UR4, UR5, UR4, 0x18 ;  /* 0x0000000405047291 */ /* 0x004fe2000f8ec0ff */
[----:B------:R-:W1:Y:S11]  /*0cb0*/  FENCE.VIEW.ASYNC.S ;  /* 0x00000000000073c6 */ /* 0x000e760000000000 */
[----:B-1----:R2:W1:Y:S01]  /*0cc0*/  SYNCS.EXCH.64 URZ, [UR4+0xc0], UR6 ;  /* 0x0000c00604ff75b2 */ /* 0x0024620008000100 */
[----:B------:R2:W1:Y:S01]  /*0cd0*/  SYNCS.EXCH.64 URZ, [UR4+0xd0], UR6 ;  /* 0x0000d00604ff75b2 */ /* 0x0004620008000100 */
[----:B------:R2:W1:Y:S01]  /*0ce0*/  SYNCS.EXCH.64 URZ, [UR4+0xc8], UR6 ;  /* 0x0000c80604ff75b2 */ /* 0x0004620008000100 */
[----:B------:R2:W1:Y:S02]  /*0cf0*/  SYNCS.EXCH.64 URZ, [UR4+0xd8], UR6 ;  /* 0x0000d80604ff75b2 */ /* 0x0004640008000100 */
[----:B--2---:R-:W-:Y:S01]  /*0d00*/  NOP ;  /* 0x0000000000007918 */ /* 0x004fe20000000000 */
.L_x_14:
[----:B-1----:R-:W1:Y:S01]  /*0d10*/  LDCU UR4, c[0x0][0x36c] ;  /* 0x00006d80ff0477ac */ /* 0x002e620008000800 */
[----:B------:R-:W-:Y:S01]  /*0d20*/  ISETP.NE.OR P3, PT, R0, 0x2, !P3 ;  /* 0x000000020000780c */ /* 0x000fe20005f65670 */
[----:B------:R-:W-:Y:S01]  /*0d30*/  NOP ;  /* 0x0000000000007918 */ /* 0x000fe20000000000 */
[----:B------:R-:W-:Y:S01]  /*0d40*/  LOP3.LUT R0, R103, 0x1f, RZ, 0xc0, !PT ;  /* 0x0000001f67007812 */ /* 0x000fe200078ec0ff */
[----:B------:R-:W-:Y:S02]  /*0d50*/  UISETP.NE.AND UP4, UPT, UR17, URZ, UPT ;  /* 0x000000ff1100728c */ /* 0x000fe4000bf85270 */
[----:B-1----:R-:W-:-:S09]  /*0d60*/  UISETP.EQ.U32.AND UP5, UPT, UR4, 0x1, UPT ;  /* 0x000000010400788c */ /* 0x002fd2000bfa2070 */
[----:B------:R-:W-:Y:S05]  /*0d70*/  BRA.U !UP5, `(.L_x_15) ;  /* 0x000000010d087547 */ /* 0x000fea000b800000 */
[----:B---34-:R-:W-:Y:S01]  /*0d80*/  UCGABAR_ARV ;  /* 0x00000000000079c7 */ /* 0x018fe20008000000 */
[----:B------:R-:W-:Y:S05]  /*0d90*/  BRA `(.L_x_16) ;  /* 0x0000000000047947 */ /* 0x000fea0003800000 */
.L_x_15:
[----:B---34-:R-:W-:Y:S01]  /*0da0*/  NOP ;  /* 0x0000000000007918 */ /* 0x018fe20000000000 */
.L_x_16:
[----:B------:R-:W1:Y:S01]  /*0db0*/  S2UR UR8, SR_CTAID.X ;  /* 0x00000000000879c3 */ /* 0x000e620000002500 */
[----:B------:R-:W-:-:S05]  /*0dc0*/  CS2R.32 R89, SR_CgaSize ;  /* 0x0000000000597805 */ /* 0x000fca0000008a00 */
[----:B------:R-:W-:-:S05]  /*0dd0*/  IMAD R89, R89, -0xa0, RZ ;  /* 0xffffff6059597824 */ /* 0x000fca00078e02ff */
[----:B------:R-:W-:-:S14]  /*0de0*/  R2UR UR5, R89 ;  /* 0x00000000590572ca */ /* 0x000fdc00000e0000 */
[----:B------:R-:W2:Y:S01]  /*0df0*/  LDCU UR5, c[0x0][UR5+0x2b0] ;  /* 0x00005600050577ac */ /* 0x000ea20008000800 */
[----:B------:R-:W-:-:S05]  /*0e00*/  CS2R.32 R89, SR_CgaSize ;  /* 0x0000000000597805 */ /* 0x000fca0000008a00 */
[----:B------:R-:W-:-:S05]  /*0e10*/  IMAD R89, R89, -0xa0, RZ ;  /* 0xffffff6059597824 */ /* 0x000fca00078e02ff */
[----:B------:R-:W-:-:S14]  /*0e20*/  R2UR UR4, R89 ;  /* 0x00000000590472ca */ /* 0x000fdc00000e0000 */
[----:B------:R-:W3:Y:S01]  /*0e30*/  LDCU UR4, c[0x0][UR4+0x2b4] ;  /* 0x00005680040477ac */ /* 0x000ee20008000800 */
[----:B------:R-:W4:Y:S01]  /*0e40*/  S2UR UR7, SR_CTAID.Y ;  /* 0x00000000000779c3 */ /* 0x000f220000002600 */
[----:B------:R-:W-:-:S05]  /*0e50*/  CS2R.32 R89, SR_CgaSize ;  /* 0x0000000000597805 */ /* 0x000fca0000008a00 */
[----:B------:R-:W-:-:S05]  /*0e60*/  IMAD R89, R89, -0xa0, RZ ;  /* 0xffffff6059597824 */ /* 0x000fca00078e02ff */
[----:B------:R-:W-:-:S14]  /*0e70*/  R2UR UR9, R89 ;  /* 0x00000000590972ca */ /* 0x000fdc00000e0000 */
[----:B------:R-:W3:Y:S01]  /*0e80*/  LDCU UR9, c[0x0][UR9+0x2a0] ;  /* 0x00005400090977ac */ /* 0x000ee20008000800 */
[----:B------:R-:W-:-:S05]  /*0e90*/  CS2R.32 R89, SR_CgaSize ;  /* 0x0000000000597805 */ /* 0x000fca0000008a00 */
[----:B------:R-:W-:-:S05]  /*0ea0*/  IMAD R89, R89, -0xa0, RZ ;  /* 0xffffff6059597824 */ /* 0x000fca00078e02ff */
[----:B------:R-:W-:-:S14]  /*0eb0*/  R2UR UR10, R89 ;  /* 0x00000000590a72ca */ /* 0x000fdc00000e0000 */
[----:B------:R-:W3:Y:S01]  /*0ec0*/  LDCU UR10, c[0x0][UR10+0x2a4] ;  /* 0x000054800a0a77ac */ /* 0x000ee20008000800 */
[----:B------:R-:W3:Y:S01]  /*0ed0*/  S2UR UR11, SR_CgaCtaId ;  /* 0x00000000000b79c3 */ /* 0x000ee20000008800 */
[----:B------:R-:W3:Y:S01]  /*0ee0*/  LDCU UR21, c[0x0][0xb24] ;  /* 0x00016480ff1577ac */ /* 0x000ee20008000800 */
[----:B------:R-:W3:Y:S01]  /*0ef0*/  LDCU UR45, c[0x0][0xb24] ;  /* 0x00016480ff2d77ac */ /* 0x000ee20008000800 */
[----:B-1----:R-:W-:-:S05]  /*0f00*/  I2FP.F32.U32 R3, UR8 ;  /* 0x0000000800037c45 */ /* 0x002fca0008201000 */
[----:B------:R-:W1:Y:S01]  /*0f10*/  S2UR UR36, SR_CTAID.Z ;  /* 0x00000000002479c3 */ /* 0x000e620000002700 */
[----:B------:R-:W1:Y:S01]  /*0f20*/  LDCU UR27, c[0x0][0xb30] ;  /* 0x00016600ff1b77ac */ /* 0x000e620008000800 */
[----:B--2---:R-:W-:Y:S01]  /*0f30*/  FMUL R3, R3, UR5 ;  /* 0x0000000503037c20 */ /* 0x004fe20008400000 */
[----:B------:R-:W-:Y:S01]  /*0f40*/  UMOV UR16, UR8 ;  /* 0x0000000800107c82 */ /* 0x000fe20008000000 */
[----:B----4-:R-:W-:Y:S01]  /*0f50*/  I2FP.F32.U32 R2, UR7 ;  /* 0x0000000700027c45 */ /* 0x010fe20008201000 */
[----:B------:R-:W-:-:S03]  /*0f60*/  UMOV UR20, UR7 ;  /* 0x0000000700147c82 */ /* 0x000fc60008000000 */
[----:B------:R-:W2:Y:S01]  /*0f70*/  F2I.U32.TRUNC.NTZ R3, R3 ;  /* 0x0000000300037305 */ /* 0x000ea2000020f000 */
[----:B---3--:R-:W-:Y:S01]  /*0f80*/  UISETP.GE.AND UP2, UPT, UR21, 0x1, UPT ;  /* 0x000000011500788c */ /* 0x008fe2000bf46270 */
[----:B------:R-:W-:Y:S01]  /*0f90*/  FMUL R2, R2, UR4 ;  /* 0x0000000402027c20 */ /* 0x000fe20008400000 */
[----:B------:R-:W-:-:S05]  /*0fa0*/  USHF.L.U32 UR28, UR11, 0xb, URZ ;  /* 0x0000000b0b1c7899 */ /* 0x000fca00080006ff */
[----:B------:R-:W3:Y:S01]  /*0fb0*/  F2I.U32.TRUNC.NTZ R2, R2 ;  /* 0x0000000200027305 */ /* 0x000ee2000020f000 */
[----:B--2---:R-:W-:Y:S02]  /*0fc0*/  R2UR UR4, R3 ;  /* 0x00000000030472ca */ /* 0x004fe400000e0000 */
[----:B---3--:R-:W-:Y:S02]  /*0fd0*/  R2UR UR6, R2 ;  /* 0x00000000020672ca */ /* 0x008fe400000e0000 */
[----:B------:R-:W-:-:S09]  /*0fe0*/  PRMT R2, RZ, 0x7610, R2 ;  /* 0x00007610ff027816 */ /* 0x000fd20000000002 */
[----:B------:R-:W-:-:S04]  /*0ff0*/  UIADD3 UR5, UPT, UPT, -UR4, URZ, URZ ;  /* 0x000000ff04057290 */ /* 0x000fc8000fffe1ff */
[----:B------:R-:W-:Y:S02]  /*1000*/  UIMAD UR5, UR9, UR5, UR8 ;  /* 0x00000005090572a4 */ /* 0x000fe4000f8e0208 */
[----:B------:R-:W-:-:S04]  /*1010*/  UIADD3 UR4, UPT, UPT, -UR6, URZ, URZ ;  /* 0x000000ff06047290 */ /* 0x000fc8000fffe1ff */
[----:B------:R-:W-:Y:S01]  /*1020*/  IMAD.U32 R89, RZ, RZ, UR5 ;  /* 0x00000005ff597e24 */ /* 0x000fe2000f8e00ff */
[----:B------:R-:W-:-:S06]  /*1030*/  UIMAD UR4, UR10, UR4, UR7 ;  /* 0x000000040a0472a4 */ /* 0x000fcc000f8e0207 */
[----:B------:R-:W-:Y:S01]  /*1040*/  IMAD.U32 R88, RZ, RZ, UR4 ;  /* 0x00000004ff587e24 */ /* 0x000fe2000f8e00ff */
[----:B-1----:R-:W-:Y:S06]  /*1050*/  BRA.U UP4, `(.L_x_17) ;  /* 0x00000001042c7547 */ /* 0x002fec000b800000 */
[----:B------:R-:W-:Y:S02]  /*1060*/  R2UR UR5, R88 ;  /* 0x00000000580572ca */ /* 0x000fe400000e0000 */
[----:B------:R-:W-:-:S11]  /*1070*/  R2UR UR4, R89 ;  /* 0x00000000590472ca */ /* 0x000fd600000e0000 */
[----:B------:R-:W-:Y:S02]  /*1080*/  UISETP.NE.AND UP0, UPT, UR5, URZ, UPT ;  /* 0x000000ff0500728c */ /* 0x000fe4000bf05270 */
[----:B------:R-:W-:Y:S02]  /*1090*/  UISETP.NE.AND UP1, UPT, UR5, 0x1, UPT ;  /* 0x000000010500788c */ /* 0x000fe4000bf25270 */
[----:B------:R-:W-:-:S04]  /*10a0*/  UISETP.EQ.OR UP0, UPT, UR4, URZ, !UP0 ;  /* 0x000000ff0400728c */ /* 0x000fc8000c702670 */
[----:B------:R-:W-:Y:S02]  /*10b0*/  USEL UR5, URZ, 0x1, !UP0 ;  /* 0x00000001ff057887 */ /* 0x000fe4000c000000 */
[----:B------:R-:W-:Y:S02]  /*10c0*/  UISETP.NE.AND UP0, UPT, UR4, URZ, UPT ;  /* 0x000000ff0400728c */ /* 0x000fe4000bf05270 */
[----:B------:R-:W-:-:S04]  /*10d0*/  USEL UR4, URZ, 0x2, UP1 ;  /* 0x00000002ff047887 */ /* 0x000fc80008800000 */
[----:B------:R-:W-:-:S04]  /*10e0*/  USEL UR4, UR4, 0x2, UP0 ;  /* 0x0000000204047887 */ /* 0x000fc80008000000 */
[----:B------:R-:W-:-:S06]  /*10f0*/  UIADD3 UR4, UPT, UPT, UR5, UR4, URZ ;  /* 0x0000000405047290 */ /* 0x000fcc000fffe0ff */
[----:B------:R-:W-:Y:S02]  /*1100*/  IMAD.U32 R2, RZ, RZ, UR4 ;  /* 0x00000004ff027e24 */ /* 0x000fe4000f8e00ff */
.L_x_17:
[----:B------:R-:W-:Y:S05]  /*1110*/  BRA.U !UP2, `(.L_x_18) ;  /* 0x000000010ad47547 */ /* 0x000fea000b800000 */
[----:B------:R-:W1:Y:S01]  /*1120*/  LDCU.128 UR12, c[0x0][0xb10] ;  /* 0x00016200ff0c77ac */ /* 0x000e620008000c00 */
[----:B------:R-:W2:Y:S01]  /*1130*/  LDCU UR6, c[0x0][0x370] ;  /* 0x00006e00ff0677ac */ /* 0x000ea20008000800 */
[----:B------:R-:W3:Y:S01]  /*1140*/  LDCU UR5, c[0x0][0x374] ;  /* 0x00006e80ff0577ac */ /* 0x000ee20008000800 */
[----:B------:R-:W4:Y:S01]  /*1150*/  LDCU UR26, c[0x0][0xb0c] ;  /* 0x00016180ff1a77ac */ /* 0x000f220008000800 */
[----:B------:R-:W4:Y:S01]  /*1160*/  LDCU UR4, c[0x0][0xb20] ;  /* 0x00016400ff0477ac */ /* 0x000f220008000800 */
[----:B------:R-:W4:Y:S01]  /*1170*/  LDCU.64 UR8, c[0x0][0xb28] ;  /* 0x00016500ff0877ac */ /* 0x000f220008000a00 */
[----:B-1----:R-:W-:Y:S02]  /*1180*/  UISETP.NE.AND UP0, UPT, UR14, 0x1, UPT ;  /* 0x000000010e00788c */ /* 0x002fe4000bf05270 */
[----:B---3--:R-:W-:Y:S02]  /*1190*/  UIMAD.WIDE.U32 UR10, UR5, UR15, URZ ;  /* 0x0000000f050a72a5 */ /* 0x008fe4000f8e00ff */
[----:B--2---:R-:W-:-:S02]  /*11a0*/  UIMAD.WIDE.U32 UR22, UR6, UR12, URZ ;  /* 0x0000000c061672a5 */ /* 0x004fc4000f8e00ff */
[----:B----4-:R-:W-:Y:S02]  /*11b0*/  UISETP.NE.AND UP1, UPT, UR26, 0x1, UPT ;  /* 0x000000011a00788c */ /* 0x010fe4000bf25270 */
[----:B------:R-:W-:Y:S01]  /*11c0*/  UISETP.NE.AND UP2, UPT, UR21, 0x1, UPT ;  /* 0x000000011500788c */ /* 0x000fe2000bf45270 */
[----:B------:R-:W-:Y:S02]  /*11d0*/  UMOV UR10, UR11 ;  /* 0x0000000b000a7c82 */ /* 0x000fe40008000000 */
[----:B------:R-:W-:Y:S01]  /*11e0*/  UMOV UR22, UR23 ;  /* 0x0000001700167c82 */ /* 0x000fe20008000000 */
[----:B------:R-:W-:Y:S02]  /*11f0*/  @UP0 USHF.R.U32.HI UR5, URZ, UR4, UR10 ;  /* 0x00000004ff050299 */ /* 0x000fe4000801160a */
[----:B------:R-:W-:Y:S02]  /*1200*/  UIMAD.WIDE.U32 UR24, UR20, UR15, URZ ;  /* 0x0000000f141872a5 */ /* 0x000fe4000f8e00ff */
[----:B------:R-:W-:-:S02]  /*1210*/  UIMAD.WIDE.U32 UR10, UR5, UR8, URZ ;  /* 0x00000008050a72a5 */ /* 0x000fc4000f8e00ff */
[----:B------:R-:W-:Y:S02]  /*1220*/  @UP1 USHF.R.U32.HI UR6, URZ, UR13, UR22 ;  /* 0x0000000dff061299 */ /* 0x000fe40008011616 */
[----:B------:R-:W-:Y:S02]  /*1230*/  UIMAD.WIDE.U32 UR18, UR16, UR12, URZ ;  /* 0x0000000c101272a5 */ /* 0x000fe4000f8e00ff */
[----:B------:R-:W-:Y:S01]  /*1240*/  UIMAD.WIDE.U32 UR22, UR6, UR8, URZ ;  /* 0x00000008061672a5 */ /* 0x000fe2000f8e00ff */
[----:B------:R-:W-:Y:S01]  /*1250*/  UMOV UR24, UR25 ;  /* 0x0000001900187c82 */ /* 0x000fe20008000000 */
[----:B------:R-:W-:Y:S01]  /*1260*/  UMOV UR10, UR11 ;  /* 0x0000000b000a7c82 */ /* 0x000fe20008000000 */
[----:B------:R-:W-:Y:S02]  /*1270*/  USHF.R.U32.HI UR24, URZ, UR4, UR24 ;  /* 0x00000004ff187299 */ /* 0x000fe40008011618 */
[----:B------:R-:W-:Y:S02]  /*1280*/  @UP2 USHF.R.U32.HI UR5, URZ, UR9, UR10 ;  /* 0x00000009ff052299 */ /* 0x000fe4000801160a */
[----:B------:R-:W-:Y:S01]  /*1290*/  UMOV UR7, UR23 ;  /* 0x0000001700077c82 */ /* 0x000fe20008000000 */
[----:B------:R-:W-:Y:S01]  /*12a0*/  UMOV UR18, UR19 ;  /* 0x0000001300127c82 */ /* 0x000fe20008000000 */
[----:B------:R-:W-:-:S02]  /*12b0*/  @UP2 USHF.R.U32.HI UR6, URZ, UR9, UR7 ;  /* 0x00000009ff062299 */ /* 0x000fc40008011607 */
[----:B------:R-:W-:Y:S02]  /*12c0*/  USHF.R.U32.HI UR18, URZ, UR13, UR18 ;  /* 0x0000000dff127299 */ /* 0x000fe40008011612 */
[----:B------:R-:W-:Y:S02]  /*12d0*/  USEL UR4, UR20, UR24, !UP0 ;  /* 0x0000001814047287 */ /* 0x000fe4000c000000 */
[----:B------:R-:W-:Y:S02]  /*12e0*/  UIMAD UR7, UR5, UR21, URZ ;  /* 0x00000015050772a4 */ /* 0x000fe4000f8e02ff */
[----:B------:R-:W-:Y:S02]  /*12f0*/  USEL UR5, UR16, UR18, !UP1 ;  /* 0x0000001210057287 */ /* 0x000fe4000c800000 */
[----:B------:R-:W-:Y:S02]  /*1300*/  UIMAD UR12, UR6, UR21, URZ ;  /* 0x00000015060c72a4 */ /* 0x000fe4000f8e02ff */
[----:B------:R-:W-:-:S02]  /*1310*/  UISETP.GE.AND UP0, UPT, UR4, UR7, UPT ;  /* 0x000000070400728c */ /* 0x000fc4000bf06270 */
[----:B------:R-:W-:Y:S02]  /*1320*/  UIMAD.WIDE.U32 UR10, UR4, UR8, URZ ;  /* 0x00000008040a72a5 */ /* 0x000fe4000f8e00ff */
[----:B------:R-:W-:Y:S02]  /*1330*/  UISETP.GE.OR UP0, UPT, UR5, UR12, UP0 ;  /* 0x0000000c0500728c */ /* 0x000fe40008706670 */
[----:B------:R-:W-:Y:S02]  /*1340*/  UIMAD.WIDE.U32 UR12, UR5, UR8, URZ ;  /* 0x00000008050c72a5 */ /* 0x000fe4000f8e00ff */
[----:B------:R-:W-:Y:S01]  /*1350*/  UIADD3 UR10, UPT, UPT, -UR4, URZ, URZ ;  /* 0x000000ff040a7290 */ /* 0x000fe2000fffe1ff */
[----:B------:R-:W-:Y:S01]  /*1360*/  UMOV UR8, UR11 ;  /* 0x0000000b00087c82 */ /* 0x000fe20008000000 */
[----:B------:R-:W-:Y:S02]  /*1370*/  UIADD3 UR11, UPT, UPT, -UR5, URZ, URZ ;  /* 0x000000ff050b7290 */ /* 0x000fe4000fffe1ff */
[----:B------:R-:W-:-:S03]  /*1380*/  USHF.R.U32.HI UR8, URZ, UR9, UR8 ;  /* 0x00000009ff087299 */ /* 0x000fc60008011608 */
[----:B------:R-:W-:Y:S01]  /*1390*/  @!UP0 UMOV UR7, UR13 ;  /* 0x0000000d00078c82 */ /* 0x000fe20008000000 */
[----:B------:R-:W-:Y:S02]  /*13a0*/  UIMAD UR20, UR14, UR10, UR20 ;  /* 0x0000000a0e1472a4 */ /* 0x000fe4000f8e0214 */
[----:B------:R-:W-:Y:S02]  /*13b0*/  USEL UR8, UR4, UR8, !UP2 ;  /* 0x0000000804087287 */ /* 0x000fe4000d000000 */
[----:B------:R-:W-:Y:S02]  /*13c0*/  @!UP0 USHF.R.U32.HI UR7, URZ, UR9, UR7 ;  /* 0x00000009ff078299 */ /* 0x000fe40008011607 */
[----:B------:R-:W-:Y:S02]  /*13d0*/  UIADD3 UR9, UPT, UPT, -UR8, URZ, URZ ;  /* 0x000000ff08097290 */ /* 0x000fe4000fffe1ff */
[----:B------:R-:W-:Y:S02]  /*13e0*/  @!UP0 USEL UR7, UR5, UR7, !UP2 ;  /* 0x0000000705078287 */ /* 0x000fe4000d000000 */
[----:B------:R-:W-:-:S02]  /*13f0*/  UIMAD UR9, UR21, UR9, UR4 ;  /* 0x00000009150972a4 */ /* 0x000fc4000f8e0204 */
[----:B------:R-:W-:Y:S02]  /*1400*/  @!UP0 UIADD3 UR8, UPT, UPT, UR8, -UR7, URZ ;  /* 0x8000000708088290 */ /* 0x000fe4000fffe0ff */
[----:B------:R-:W-:Y:S02]  /*1410*/  @!UP0 UIMAD UR6, UR9, UR6, UR7 ;  /* 0x00000006090682a4 */ /* 0x000fe4000f8e0207 */
[----:B------:R-:W-:Y:S02]  /*1420*/  @!UP0 UIMAD UR4, UR8, UR21, UR5 ;  /* 0x00000015080482a4 */ /* 0x000fe4000f8e0205 */
[----:B------:R-:W-:Y:S02]  /*1430*/  UIMAD UR16, UR26, UR11, UR16 ;  /* 0x0000000b1a1072a4 */ /* 0x000fe4000f8e0210 */
[----:B------:R-:W-:Y:S01]  /*1440*/  UIMAD UR20, UR4, UR14, UR20 ;  /* 0x0000000e041472a4 */ /* 0x000fe2000f8e0214 */
[----:B------:R-:W-:Y:S02]  /*1450*/  @!UP0 UMOV UR5, UR6 ;  /* 0x0000000600058c82 */ /* 0x000fe40008000000 */
[----:B------:R-:W-:-:S12]  /*1460*/  UIMAD UR16, UR5, UR26, UR16 ;  /* 0x0000001a051072a4 */ /* 0x000fd8000f8e0210 */
.L_x_18:
[----:B------:R-:W-:Y:S02]  /*1470*/  UISETP.NE.AND UP1, UPT, UR27, 0x1, UPT ;  /* 0x000000011b00788c */ /* 0x000fe4000bf25270 */
[----:B------:R-:W-:Y:S02]  /*1480*/  UISETP.NE.AND UP0, UPT, UR17, 0x2, UPT ;  /* 0x000000021100788c */ /* 0x000fe4000bf05270 */
[----:B------:R-:W-:-:S05]  /*1490*/  ULOP3.LUT UR28, UR28, 0x800, URZ, 0xc0, !UPT ;  /* 0x000008001c1c7892 */ /* 0x000fca000f8ec0ff */
[----:B------:R-:W-:Y:S07]  /*14a0*/  BRA.U UP1, `(.L_x_19) ;  /* 0x0000000101447547 */ /* 0x000fee000b800000 */
[----:B------:R-:W1:Y:S01]  /*14b0*/  LDCU.128 UR8, c[0x0][0xb10] ;  /* 0x00016200ff0877ac */ /* 0x000e620008000c00 */
[----:B------:R-:W2:Y:S01]  /*14c0*/  LDCU UR12, c[0x0][0xb0c] ;  /* 0x00016180ff0c77ac */ /* 0x000ea20008000800 */
[----:B------:R-:W3:Y:S01]  /*14d0*/  LDCU UR13, c[0x0][0xb20] ;  /* 0x00016400ff0d77ac */ /* 0x000ee20008000800 */
[----:B-1----:R-:W-:Y:S02]  /*14e0*/  UIMAD.WIDE.U32 UR6, UR16, UR8, URZ ;  /* 0x00000008100672a5 */ /* 0x002fe4000f8e00ff */
[----:B------:R-:W-:Y:S02]  /*14f0*/  UIMAD.WIDE.U32 UR4, UR20, UR11, URZ ;  /* 0x0000000b140472a5 */ /* 0x000fe4000f8e00ff */
[----:B--2---:R-:W-:Y:S02]  /*1500*/  UISETP.NE.AND UP2, UPT, UR12, 0x1, UPT ;  /* 0x000000010c00788c */ /* 0x004fe4000bf45270 */
[----:B------:R-:W-:Y:S01]  /*1510*/  UISETP.NE.AND UP1, UPT, UR10, 0x1, UPT ;  /* 0x000000010a00788c */ /* 0x000fe2000bf25270 */
[----:B------:R-:W-:-:S02]  /*1520*/  UMOV UR6, UR7 ;  /* 0x0000000700067c82 */ /* 0x000fc40008000000 */
[----:B------:R-:W-:Y:S01]  /*1530*/  UMOV UR4, UR5 ;  /* 0x0000000500047c82 */ /* 0x000fe20008000000 */
[----:B------:R-:W-:Y:S02]  /*1540*/  USHF.R.U32.HI UR6, URZ, UR9, UR6 ;  /* 0x00000009ff067299 */ /* 0x000fe40008011606 */
[----:B---3--:R-:W-:Y:S02]  /*1550*/  USHF.R.U32.HI UR4, URZ, UR13, UR4 ;  /* 0x0000000dff047299 */ /* 0x008fe40008011604 */
[----:B------:R-:W-:Y:S02]  /*1560*/  USEL UR5, UR16, UR6, !UP2 ;  /* 0x0000000610057287 */ /* 0x000fe4000d000000 */
[----:B------:R-:W-:-:S04]  /*1570*/  USEL UR4, UR20, UR4, !UP1 ;  /* 0x0000000414047287 */ /* 0x000fc8000c800000 */
[----:B------:R-:W-:Y:S02]  /*1580*/  UIADD3 UR6, UPT, UPT, UR5, -UR4, URZ ;  /* 0x8000000405067290 */ /* 0x000fe4000fffe0ff */
[----:B------:R-:W-:Y:S02]  /*1590*/  UIADD3 UR4, UPT, UPT, -UR5, UR4, URZ ;  /* 0x0000000405047290 */ /* 0x000fe4000fffe1ff */
[----:B------:R-:W-:Y:S02]  /*15a0*/  UIMAD UR20, UR6, UR10, UR20 ;  /* 0x0000000a061472a4 */ /* 0x000fe4000f8e0214 */
[----:B------:R-:W-:-:S12]  /*15b0*/  UIMAD UR16, UR4, UR12, UR16 ;  /* 0x0000000c041072a4 */ /* 0x000fd8000f8e0210 */
.L_x_19:
[----:B------:R-:W-:Y:S05]  /*15c0*/  BRA.U !UP5, `(.L_x_20) ;  /* 0x000000010d0c7547 */ /* 0x000fea000b800000 */
[----:B------:R-:W-:Y:S01]  /*15d0*/  UCGABAR_WAIT ;  /* 0x0000000000007dc7 */ /* 0x000fe20008000000 */
[----:B------:R-:W-:Y:S01]  /*15e0*/  CCTL.IVALL ;  /* 0x00000000ff00798f */ /* 0x000fe20002000000 */
[----:B------:R-:W-:Y:S05]  /*15f0*/  BRA `(.L_x_21) ;  /* 0x0000000000047947 */ /* 0x000fea0003800000 */
.L_x_20:
[----:B------:R-:W-:Y:S06]  /*1600*/  BAR.SYNC.DEFER_BLOCKING 0x0 ;  /* 0x0000000000007b1d */ /* 0x000fec0000010000 */
.L_x_21:
[----:B------:R-:W-:Y:S05]  /*1610*/  BRA.U UP0, `(.L_x_22) ;  /* 0x0000001100a07547 */ /* 0x000fea000b800000 */
[----:B------:R-:W1:Y:S01]  /*1620*/  LDCU UR6, c[0x0][0x38c] ;  /* 0x00007180ff0677ac */ /* 0x000e620008000800 */
[----:B------:R-:W2:Y:S01]  /*1630*/  S2UR UR8, SR_CgaCtaId ;  /* 0x00000000000879c3 */ /* 0x000ea20000008800 */
[----:B------:R-:W-:Y:S01]  /*1640*/  PLOP3.LUT P1, PT, PT, PT, UP3, 0x80, 0x8 ;  /* 0x000000000008781c */ /* 0x000fe20003f2f038 */
[----:B------:R-:W-:Y:S01]  /*1650*/  IMAD.MOV.U32 R12, RZ, RZ, 0x1 ;  /* 0x00000001ff0c7424 */ /* 0x000fe200078e00ff */
[----:B------:R-:W-:Y:S01]  /*1660*/  UMOV UR7, 0x400 ;  /* 0x0000040000077882 */ /* 0x000fe20000000000 */
[----:B------:R-:W-:Y:S01]  /*1670*/  UISETP.NE.AND UP1, UPT, UR17, URZ, UPT ;  /* 0x000000ff1100728c */ /* 0x000fe2000bf25270 */
[----:B------:R-:W-:Y:S02]  /*1680*/  ISETP.EQ.OR P2, PT, R0, RZ, P3 ;  /* 0x000000ff0000720c */ /* 0x000fe40001f42670 */
[----:B------:R-:W-:Y:S02]  /*1690*/  CS2R R10, SRZ ;  /* 0x00000000000a7805 */ /* 0x000fe4000001ff00 */
[----:B------:R-:W-:Y:S01]  /*16a0*/  PLOP3.LUT P1, PT, P1, PT, PT, 0x8, 0x80 ;  /* 0x000000000080781c */ /* 0x000fe20000f2e170 */
[----:B------:R-:W-:Y:S01]  /*16b0*/  IMAD.MOV.U32 R9, RZ, RZ, RZ ;  /* 0x000000ffff097224 */ /* 0x000fe200078e00ff */
[----:B------:R-:W3:Y:S01]  /*16c0*/  LDCU UR40, c[0x0][0x370] ;  /* 0x00006e00ff2877ac */ /* 0x000ee20008000800 */
[----:B------:R-:W-:Y:S01]  /*16d0*/  IMAD.MOV.U32 R8, RZ, RZ, 0x1 ;  /* 0x00000001ff087424 */ /* 0x000fe200078e00ff */
[----:B------:R-:W4:Y:S01]  /*16e0*/  LDCU.64 UR26, c[0x0][0x348] ;  /* 0x00006900ff1a77ac */ /* 0x000f220008000a00 */
[----:B-1----:R-:W-:-:S02]  /*16f0*/  UIADD3 UR5, UPT, UPT, UR6, 0x1f, URZ ;  /* 0x0000001f06057890 */ /* 0x002fc4000fffe0ff */
[----:B------:R-:W-:Y:S02]  /*1700*/  USHF.R.U32.HI UR44, URZ, 0x5, UR28 ;  /* 0x00000005ff2c7899 */ /* 0x000fe4000801161c */
[----:B------:R-:W-:Y:S02]  /*1710*/  USHF.R.S32.HI UR4, URZ, 0x1f, UR5 ;  /* 0x0000001fff047899 */ /* 0x000fe40008011405 */
[----:B------:R-:W-:Y:S02]  /*1720*/  UIADD3 UR46, UPT, UPT, UR6, 0x3e, URZ ;  /* 0x0000003e062e7890 */ /* 0x000fe4000fffe0ff */
[----:B------:R-:W-:Y:S02]  /*1730*/  ULEA.HI UR4, UR4, UR5, URZ, 0x5 ;  /* 0x0000000504047291 */ /* 0x000fe4000f8f28ff */
[----:B------:R-:W-:Y:S02]  /*1740*/  UIADD3 UR5, UPT, UPT, UR6, -0x1, URZ ;  /* 0xffffffff06057890 */ /* 0x000fe4000fffe0ff */
[----:B------:R-:W-:-:S02]  /*1750*/  USHF.R.S32.HI UR42, URZ, 0x5, UR4 ;  /* 0x00000005ff2a7899 */ /* 0x000fc40008011404 */
[----:B------:R-:W-:Y:S02]  /*1760*/  UISETP.GE.U32.AND UP2, UPT, UR5, -0x3f, UPT ;  /* 0xffffffc10500788c */ /* 0x000fe4000bf46070 */
[----:B------:R-:W-:Y:S02]  /*1770*/  UISETP.LT.U32.AND UP0, UPT, UR42, 0x3, UPT ;  /* 0x000000032a00788c */ /* 0x000fe4000bf01070 */
[----:B--2---:R-:W-:Y:S02]  /*1780*/  ULEA UR7, UR8, UR7, 0x18 ;  /* 0x0000000708077291 */ /* 0x004fe4000f8ec0ff */
[----:B------:R-:W-:Y:S02]  /*1790*/  USEL UR41, UR42, 0x3, UP0 ;  /* 0x000000032a297887 */ /* 0x000fe40008000000 */
[----:B------:R-:W-:Y:S02]  /*17a0*/  ULEA UR29, UR28, UR7, 0x2 ;  /* 0x000000071c1d7291 */ /* 0x000fe4000f8e10ff */
[----:B------:R-:W-:-:S02]  /*17b0*/  UIADD3 UR21, UPT, UPT, UR41, -0x1, URZ ;  /* 0xffffffff29157890 */ /* 0x000fc4000fffe0ff */
[----:B------:R-:W-:Y:S01]  /*17c0*/  @UP2 UIADD3 UR21, UPT, UPT, UR41, URZ, URZ ;  /* 0x000000ff29152290 */ /* 0x000fe2000fffe0ff */
[----:B------:R-:W1:Y:S01]  /*17d0*/  LDCU UR39, c[0x0][0x374] ;  /* 0x00006e80ff2777ac */ /* 0x000e620008000800 */
[----:B------:R-:W-:Y:S02]  /*17e0*/  USEL UR24, UR53, 0x2, UP1 ;  /* 0x0000000235187887 */ /* 0x000fe40008800000 */
[----:B------:R-:W-:Y:S02]  /*17f0*/  UIADD3 UR29, UPT, UPT, UR29, 0x10800, URZ ;  /* 0x000108001d1d7890 */ /* 0x000fe4000fffe0ff */
[----:B------:R-:W-:Y:S02]  /*1800*/  UIADD3 UR43, UPT, UPT, UR42, -UR41, URZ ;  /* 0x800000292a2b7290 */ /* 0x000fe4000fffe0ff */
[----:B------:R-:W-:Y:S01]  /*1810*/  UIADD3 UR21, UPT, UPT, UR21, 0x1, URZ ;  /* 0x0000000115157890 */ /* 0x000fe2000fffe0ff */
[----:B---34-:R-:W-:-:S11]  /*1820*/  UMOV UR5, URZ ;  /* 0x000000ff00057c82 */ /* 0x018fd60008000000 */
.L_x_42:
[----:B------:R-:W2:Y:S02]  /*1830*/  S2UR UR4, SR_CgaCtaId ;  /* 0x00000000000479c3 */ /* 0x000ea40000008800 */
[----:B--2---:R-:W-:-:S09]  /*1840*/  UISETP.NE.AND UP0, UPT, UR4, URZ, UPT ;  /* 0x000000ff0400728c */ /* 0x004fd2000bf05270 */
[----:B------:R-:W-:Y:S05]  /*1850*/  BRA.U UP0, `(.L_x_23) ;  /* 0x0000000100287547 */ /* 0x000fea000b800000 */
[----:B------:R-:W-:Y:S02]  /*1860*/  LEA R0, R9, UR7, 0x3 ;  /* 0x0000000709007c11 */ /* 0x000fe4000f8e18ff */
[----:B------:R-:W-:-:S04]  /*1870*/  SHF.L.U32 R2, R8, 0x1f, RZ ;  /* 0x0000001f08027819 */ /* 0x000fc800000006ff */
[----:B------:R-:W2:Y:S02]  /*1880*/  SYNCS.PHASECHK.TRANS64.TRYWAIT P0, [R0+URZ+0xd0], R2 ;  /* 0x0000d002000075a7 */ /* 0x000ea400080011ff */
[----:B--2---:R-:W-:Y:S05]  /*1890*/  @!P0 BRA `(.L_x_24) ;  /* 0x000000c0006c8947 */ /* 0x004fea0003800000 */
.L_x_171:
[----:B------:R-:W-:Y:S01]  /*18a0*/  VIADD R9, R9, 0x1 ;  /* 0x0000000109097836 */ /* 0x000fe20000000000 */
[----:B------:R2:W-:Y:S04]  /*18b0*/  SYNCS.ARRIVE.TRANS64.A1T0 RZ, [R0+URZ+0xc0], RZ ;  /* 0x0000c0ff00ff79a7 */ /* 0x0005e800081000ff */
[----:B------:R-:W-:-:S04]  /*18c0*/  ISETP.NE.AND P0, PT, R9, 0x2, PT ;  /* 0x000000020900780c */ /* 0x000fc80003f05270 */
[----:B------:R-:W-:Y:S02]  /*18d0*/  SEL R9, R9, RZ, P0 ;  /* 0x000000ff09097207 */ /* 0x000fe40000000000 */
[----:B--2---:R-:W-:-:S04]  /*18e0*/  SEL R0, RZ, 0x1, P0 ;  /* 0x00000001ff007807 */ /* 0x004fc80000000000 */
[----:B------:R-:W-:-:S07]  /*18f0*/  LOP3.LUT R8, R8, R0, RZ, 0x3c, !PT ;  /* 0x0000000008087212 */ /* 0x000fce00078e3cff */
.L_x_23:
[----:B------:R-:W-:Y:S01]  /*1900*/  ULEA UR4, UR5, UR7, 0x3 ;  /* 0x0000000705047291 */ /* 0x000fe2000f8e18ff */
[----:B------:R-:W-:Y:S01]  /*1910*/  SHF.L.U32 R0, R12, 0x1f, RZ ;  /* 0x0000001f0c007819 */ /* 0x000fe200000006ff */
[----:B------:R-:W-:Y:S02]  /*1920*/  UISETP.GE.U32.AND UP0, UPT, UR46, 0x3f, UPT ;  /* 0x0000003f2e00788c */ /* 0x000fe4000bf06070 */
[----:B------:R-:W-:Y:S02]  /*1930*/  USHF.L.U32 UR11, UR20, 0x8, URZ ;  /* 0x00000008140b7899 */ /* 0x000fe400080006ff */
[----:B------:R-:W-:Y:S01]  /*1940*/  ULEA UR35, UR16, UR44, 0x7 ;  /* 0x0000002c10237291 */ /* 0x000fe2000f8e38ff */
[----:B------:R-:W-:Y:S02]  /*1950*/  UMOV UR13, URZ ;  /* 0x000000ff000d7c82 */ /* 0x000fe40008000000 */
[----:B------:R2:W3:Y:S02]  /*1960*/  SYNCS.PHASECHK.TRANS64.TRYWAIT P0, [UR4+0x18], R0 ;  /* 0x00001800ff0075a7 */ /* 0x0004e40008001104 */
[----:B------:R-:W-:Y:S07]  /*1970*/  BRA.U !UP0, `(.L_x_25) ;  /* 0x0000000108c07547 */ /* 0x000fee000b800000 */
[----:B------:R-:W-:Y:S01]  /*1980*/  UMOV UR6, URZ ;  /* 0x000000ff00067c82 */ /* 0x000fe20008000000 */
[----:B------:R-:W-:-:S05]  /*1990*/  UMOV UR4, UR5 ;  /* 0x0000000500047c82 */ /* 0x000fca0008000000 */
.L_x_31:
[----:B------:R-:W-:Y:S01]  /*19a0*/  ULEA UR33, UR4, UR7, 0x3 ;  /* 0x0000000704217291 */ /* 0x000fe2000f8e18ff */
[----:B---3--:R-:W-:Y:S01]  /*19b0*/  @!P3 MOV R2, 0xc000 ;  /* 0x0000c0000002b802 */ /* 0x008fe20000000f00 */
[----:B-1-3--:R-:W-:Y:S10]  /*19c0*/  @P0 BRA `(.L_x_26) ;  /* 0x00000000000c0947 */ /* 0x00aff40003800000 */
[----:B------:R-:W-:-:S04]  /*19d0*/  SHF.L.U32 R3, R12, 0x1f, RZ ;  /* 0x0000001f0c037819 */ /* 0x000fc800000006ff */
[----:B------:R-:W3:Y:S02]  /*19e0*/  SYNCS.PHASECHK.TRANS64.TRYWAIT P0, [UR33+0x18], R3 ;  /* 0x00001803ff0075a7 */ /* 0x000ee40008001121 */
[----:B---3--:R-:W-:Y:S05]  /*19f0*/  @!P0 BRA `(.L_x_27) ;  /* 0x000000c000288947 */ /* 0x008fea0003800000 */
.L_x_26:
[----:B------:R3:W-:Y:S01]  /*1a00*/  @!P3 SYNCS.ARRIVE.TRANS64 RZ, [UR33], R2 ;  /* 0x00000002ffffb9a7 */ /* 0x0007e20008000021 */
[----:B------:R-:W-:-:S04]  /*1a10*/  ULOP3.LUT UR5, UR24, 0x2, URZ, 0xfc, !UPT ;  /* 0x0000000218057892 */ /* 0x000fc8000f8efcff */
[----:B------:R-:W-:-:S09]  /*1a20*/  UISETP.NE.AND UP0, UPT, UR5, 0x2, UPT ;  /* 0x000000020500788c */ /* 0x000fd2000bf05270 */
[----:B------:R-:W-:Y:S05]  /*1a30*/  BRA.U UP0, `(.L_x_28) ;  /* 0x0000000100047547 */ /* 0x000fea000b800000 */
[----:B-1----:R-:W-:Y:S05]  /*1a40*/  BPT.TRAP 0x1 ;  /* 0x000000040000795c */ /* 0x002fea0000300000 */
.L_x_28:
[----:B------:R-:W-:Y:S04]  /*1a50*/  BSSY.RECONVERGENT B0, `(.L_x_29) ;  /* 0x0000003000007945 */ /* 0x000fe80003800200 */
[----:B------:R-:W-:Y:S05]  /*1a60*/  @P2 BRA `(.L_x_30) ;  /* 0x0000000000042947 */ /* 0x000fea0003800000 */
[----:B-1----:R-:W-:Y:S05]  /*1a70*/  BPT.TRAP 0x1 ;  /* 0x000000040000795c */ /* 0x002fea0000300000 */
.L_x_30:
[----:B-1----:R-:W-:Y:S05]  /*1a80*/  BSYNC.RECONVERGENT B0 ;  /* 0x0000000000007941 */ /* 0x002fea0003800200 */
.L_x_29:
[----:B------:R-:W-:Y:S02]  /*1a90*/  UIADD3 UR5, UPT, UPT, UR4, 0x1, URZ ;  /* 0x0000000104057890 */ /* 0x000fe4000fffe0ff */
[----:B------:R-:W-:Y:S02]  /*1aa0*/  UIADD3 UR16, UP1, UPT, UR26, 0x80, URZ ;  /* 0x000000801a107890 */ /* 0x000fe4000ff3e0ff */
[----:B------:R-:W-:Y:S02]  /*1ab0*/  UISETP.NE.AND UP0, UPT, UR5, 0x3, UPT ;  /* 0x000000030500788c */ /* 0x000fe4000bf05270 */
[----:B------:R-:W-:Y:S02]  /*1ac0*/  USHF.L.U32 UR34, UR6, 0x5, URZ ;  /* 0x0000000506227899 */ /* 0x000fe400080006ff */
[----:B------:R-:W-:Y:S02]  /*1ad0*/  USEL UR9, URZ, 0x1, UP0 ;  /* 0x00000001ff097887 */ /* 0x000fe40008000000 */
[----:B------:R-:W-:-:S02]  /*1ae0*/  USEL UR5, UR5, URZ, UP0 ;  /* 0x000000ff05057287 */ /* 0x000fc40008000000 */
[----:B------:R-:W-:Y:S02]  /*1af0*/  UIADD3 UR14, UP0, UPT, UR26, 0x180, URZ ;  /* 0x000001801a0e7890 */ /* 0x000fe4000ff1e0ff */
[----:B------:R-:W-:Y:S01]  /*1b00*/  ULEA UR8, UR5, UR7, 0x3 ;  /* 0x0000000705087291 */ /* 0x000fe2000f8e18ff */
[----:B------:R-:W-:Y:S01]  /*1b10*/  LOP3.LUT R12, R12, UR9, RZ, 0x3c, !PT ;  /* 0x000000090c0c7c12 */ /* 0x000fe2000f8e3cff */
[----:B------:R-:W-:Y:S02]  /*1b20*/  ULEA UR9, UR4, UR28, 0xc ;  /* 0x0000001c04097291 */ /* 0x000fe4000f8e60ff */
[----:B------:R-:W-:Y:S01]  /*1b30*/  UIADD3.X UR17, UPT, UPT, URZ, UR27, URZ, UP1, !UPT ;  /* 0x0000001bff117290 */ /* 0x000fe20008ffe4ff */
[----:B--2---:R-:W-:Y:S01]  /*1b40*/  SHF.L.U32 R0, R12, 0x1f, RZ ;  /* 0x0000001f0c007819 */ /* 0x004fe200000006ff */
[----:B------:R-:W-:Y:S02]  /*1b50*/  ULEA UR9, UR9, UR7, 0x2 ;  /* 0x0000000709097291 */ /* 0x000fe4000f8e10ff */
[----:B------:R-:W-:Y:S01]  /*1b60*/  UIADD3.X UR15, UPT, UPT, URZ, UR27, URZ, UP0, !UPT ;  /* 0x0000001bff0f7290 */ /* 0x000fe200087fe4ff */
[----:B------:R4:W1:Y:S01]  /*1b70*/  SYNCS.PHASECHK.TRANS64.TRYWAIT P0, [UR8+0x18], R0 ;  /* 0x00001800ff0075a7 */ /* 0x0008620008001108 */
[----:B------:R-:W-:-:S02]  /*1b80*/  ULEA UR8, UR4, UR7, 0xf ;  /* 0x0000000704087291 */ /* 0x000fc4000f8e78ff */
[----:B------:R-:W-:Y:S02]  /*1b90*/  UIADD3 UR32, UPT, UPT, UR9, 0x10800, URZ ;  /* 0x0001080009207890 */ /* 0x000fe4000fffe0ff */
[----:B------:R-:W-:Y:S01]  /*1ba0*/  UIADD3 UR8, UPT, UPT, UR8, 0x1c800, URZ ;  /* 0x0001c80008087890 */ /* 0x000fe2000fffe0ff */
[----:B------:R-:W-:Y:S01]  /*1bb0*/  UMOV UR13, 0x30000 ;  /* 0x00030000000d7882 */ /* 0x000fe20000000000 */
[----:B------:R-:W-:Y:S01]  /*1bc0*/  UMOV UR18, 0x0 ;  /* 0x0000000000127882 */ /* 0x000fe20000000000 */
[----:B------:R-:W-:Y:S01]  /*1bd0*/  UMOV UR19, 0x10000000 ;  /* 0x1000000000137882 */ /* 0x000fe20000000000 */
[----:B------:R-:W-:Y:S01]  /*1be0*/  UMOV UR12, UR36 ;  /* 0x00000024000c7c82 */ /* 0x000fe20008000000 */
[----:B------:R-:W-:Y:S01]  /*1bf0*/  UMOV UR9, UR33 ;  /* 0x0000002100097c82 */ /* 0x000fe20008000000 */
[----:B------:R-:W-:Y:S01]  /*1c00*/  UMOV UR10, UR34 ;  /* 0x00000022000a7c82 */ /* 0x000fe20008000000 */
[----:B------:R2:W-:Y:S01]  /*1c10*/  UTMALDG.3D.MULTICAST [UR32], [UR16], UR13, desc[UR18] ;  /* 0x00001220100073b4 */ /* 0x0005e2000801180d */
[----:B------:R-:W-:Y:S01]  /*1c20*/  UIADD3 UR6, UPT, UPT, UR6, 0x1, URZ ;  /* 0x0000000106067890 */ /* 0x000fe2000fffe0ff */
[----:B------:R-:W-:-:S03]  /*1c30*/  UMOV UR4, UR5 ;  /* 0x0000000500047c82 */ /* 0x000fc60008000000 */
[----:B------:R-:W-:Y:S01]  /*1c40*/  UISETP.NE.AND UP0, UPT, UR6, UR21, UPT ;  /* 0x000000150600728c */ /* 0x000fe2000bf05270 */
[----:B------:R4:W-:Y:S01]  /*1c50*/  UTMALDG.3D [UR8], [UR14], desc[UR18] ;  /* 0x000012080e0075b4 */ /* 0x0009e20008011000 */
[----:B--2---:R-:W-:-:S07]  /*1c60*/  UMOV UR13, UR21 ;  /* 0x00000015000d7c82 */ /* 0x004fce0008000000 */
[----:B----4-:R-:W-:Y:S05]  /*1c70*/  BRA.U UP0, `(.L_x_31) ;  /* 0xfffffffd00487547 */ /* 0x010fea000b83ffff */
.L_x_25:
[----:B------:R-:W-:Y:S01]  /*1c80*/  ULEA UR4, UR5, UR7, 0x3 ;  /* 0x0000000705047291 */ /* 0x000fe2000f8e18ff */
[----:B--2---:R-:W-:Y:S01]  /*1c90*/  SHF.L.U32 R0, R12, 0x1f, RZ ;  /* 0x0000001f0c007819 */ /* 0x004fe200000006ff */
[----:B------:R-:W-:Y:S01]  /*1ca0*/  @!P1 SYNCS.ARRIVE.TRANS64.A1T0 RZ, [UR7+0x78], RZ ;  /* 0x000078ffffff99a7 */ /* 0x000fe20008100007 */
[----:B------:R-:W-:-:S06]  /*1cb0*/  UISETP.GT.AND UP0, UPT, UR42, UR41, UPT ;  /* 0x000000292a00728c */ /* 0x000fcc000bf04270 */
[----:B-1-3--:R1:W2:Y:S03]  /*1cc0*/  SYNCS.PHASECHK.TRANS64.TRYWAIT P0, [UR4+0x18], R0 ;  /* 0x00001800ff0075a7 */ /* 0x00a2a60008001104 */
[----:B------:R-:W-:Y:S05]  /*1cd0*/  BRA.U !UP0, `(.L_x_32) ;  /* 0x0000000108bc7547 */ /* 0x000fea000b800000 */
[----:B------:R-:W-:Y:S01]  /*1ce0*/  UIADD3 UR25, UPT, UPT, UR43, UR13, URZ ;  /* 0x0000000d2b197290 */ /* 0x000fe2000fffe0ff */
[----:B------:R-:W-:-:S11]  /*1cf0*/  UMOV UR4, UR5 ;  /* 0x0000000500047c82 */ /* 0x000fd60008000000 */
.L_x_38:
[----:B------:R-:W-:Y:S01]  /*1d00*/  ULEA UR17, UR4, UR7, 0x3 ;  /* 0x0000000704117291 */ /* 0x000fe2000f8e18ff */
[----:B--2---:R-:W-:Y:S01]  /*1d10*/  @!P3 MOV R2, 0xc000 ;  /* 0x0000c0000002b802 */ /* 0x004fe20000000f00 */
[----:B--2-4-:R-:W-:Y:S10]  /*1d20*/  @P0 BRA `(.L_x_33) ;  /* 0x00000000000c0947 */ /* 0x014ff40003800000 */
[----:B------:R-:W-:-:S04]  /*1d30*/  SHF.L.U32 R3, R12, 0x1f, RZ ;  /* 0x0000001f0c037819 */ /* 0x000fc800000006ff */
[----:B------:R-:W2:Y:S02]  /*1d40*/  SYNCS.PHASECHK.TRANS64.TRYWAIT P0, [UR17+0x18], R3 ;  /* 0x00001803ff0075a7 */ /* 0x000ea40008001111 */
[----:B--2---:R-:W-:Y:S05]  /*1d50*/  @!P0 BRA `(.L_x_34) ;  /* 0x000000bc00688947 */ /* 0x004fea0003800000 */
.L_x_33:
[----:B------:R2:W-:Y:S01]  /*1d60*/  @!P3 SYNCS.ARRIVE.TRANS64 RZ, [UR17], R2 ;  /* 0x00000002ffffb9a7 */ /* 0x0005e20008000011 */
[----:B------:R-:W-:-:S04]  /*1d70*/  ULOP3.LUT UR5, UR24, 0x2, URZ, 0xfc, !UPT ;  /* 0x0000000218057892 */ /* 0x000fc8000f8efcff */
[----:B------:R-:W-:-:S09]  /*1d80*/  UISETP.NE.AND UP0, UPT, UR5, 0x2, UPT ;  /* 0x000000020500788c */ /* 0x000fd2000bf05270 */
[----:B------:R-:W-:Y:S05]  /*1d90*/  BRA.U UP0, `(.L_x_35) ;  /* 0x0000000100047547 */ /* 0x000fea000b800000 */
[----:B------:R-:W-:Y:S05]  /*1da0*/  BPT.TRAP 0x1 ;  /* 0x000000040000795c */ /* 0x000fea0000300000 */
.L_x_35:
[----:B------:R-:W-:Y:S04]  /*1db0*/  BSSY.RECONVERGENT B0, `(.L_x_36) ;  /* 0x0000003000007945 */ /* 0x000fe80003800200 */
[----:B------:R-:W-:Y:S05]  /*1dc0*/  @P2 BRA `(.L_x_37) ;  /* 0x0000000000042947 */ /* 0x000fea0003800000 */
[----:B------:R-:W-:Y:S05]  /*1dd0*/  BPT.TRAP 0x1 ;  /* 0x000000040000795c */ /* 0x000fea0000300000 */
.L_x_37:
[----:B------:R-:W-:Y:S05]  /*1de0*/  BSYNC.RECONVERGENT B0 ;  /* 0x0000000000007941 */ /* 0x000fea0003800200 */
.L_x_36:
[----:B------:R-:W-:Y:S02]  /*1df0*/  UIADD3 UR5, UPT, UPT, UR4, 0x1, URZ ;  /* 0x0000000104057890 */ /* 0x000fe4000fffe0ff */
[----:B------:R-:W-:Y:S02]  /*1e00*/  UIADD3 UR14, UP1, UPT, UR26, 0x80, URZ ;  /* 0x000000801a0e7890 */ /* 0x000fe4000ff3e0ff */
[----:B------:R-:W-:Y:S02]  /*1e10*/  UISETP.NE.AND UP0, UPT, UR5, 0x3, UPT ;  /* 0x000000030500788c */ /* 0x000fe4000bf05270 */
[----:B------:R-:W-:Y:S02]  /*1e20*/  USHF.L.U32 UR18, UR13, 0x5, URZ ;  /* 0x000000050d127899 */ /* 0x000fe400080006ff */
[----:B------:R-:W-:Y:S02]  /*1e30*/  USEL UR8, URZ, 0x1, UP0 ;  /* 0x00000001ff087887 */ /* 0x000fe40008000000 */
[----:B------:R-:W-:-:S02]  /*1e40*/  USEL UR5, UR5, URZ, UP0 ;  /* 0x000000ff05057287 */ /* 0x000fc40008000000 */
[----:B------:R-:W-:Y:S02]  /*1e50*/  UIADD3 UR22, UP0, UPT, UR26, 0x180, URZ ;  /* 0x000001801a167890 */ /* 0x000fe4000ff1e0ff */
[----:B------:R-:W-:Y:S01]  /*1e60*/  LOP3.LUT R12, R12, UR8, RZ, 0x3c, !PT ;  /* 0x000000080c0c7c12 */ /* 0x000fe2000f8e3cff */
[----:B------:R-:W-:Y:S02]  /*1e70*/  ULEA UR6, UR5, UR7, 0x3 ;  /* 0x0000000705067291 */ /* 0x000fe4000f8e18ff */
[----:B------:R-:W-:Y:S01]  /*1e80*/  ULEA UR8, UR4, UR7, 0xf ;  /* 0x0000000704087291 */ /* 0x000fe2000f8e78ff */
[----:B-1----:R-:W-:Y:S01]  /*1e90*/  SHF.L.U32 R0, R12, 0x1f, RZ ;  /* 0x0000001f0c007819 */ /* 0x002fe200000006ff */
[----:B------:R-:W-:Y:S02]  /*1ea0*/  ULEA UR16, UR4, UR29, 0xe ;  /* 0x0000001d04107291 */ /* 0x000fe4000f8e70ff */
[----:B------:R-:W-:Y:S02]  /*1eb0*/  UIADD3.X UR15, UPT, UPT, URZ, UR27, URZ, UP1, !UPT ;  /* 0x0000001bff0f7290 */ /* 0x000fe40008ffe4ff */
[----:B------:R-:W-:Y:S01]  /*1ec0*/  UIADD3 UR8, UPT, UPT, UR8, 0x1c800, URZ ;  /* 0x0001c80008087890 */ /* 0x000fe2000fffe0ff */
[----:B------:R3:W4:Y:S01]  /*1ed0*/  SYNCS.PHASECHK.TRANS64.TRYWAIT P0, [UR6+0x18], R0 ;  /* 0x00001800ff0075a7 */ /* 0x0007220008001106 */
[----:B------:R-:W-:Y:S01]  /*1ee0*/  UIADD3.X UR23, UPT, UPT, URZ, UR27, URZ, UP0, !UPT ;  /* 0x0000001bff177290 */ /* 0x000fe200087fe4ff */
[----:B------:R-:W-:Y:S01]  /*1ef0*/  UMOV UR6, 0x30000 ;  /* 0x0003000000067882 */ /* 0x000fe20000000000 */
[----:B------:R-:W-:Y:S01]  /*1f00*/  UMOV UR30, 0x0 ;  /* 0x00000000001e7882 */ /* 0x000fe20000000000 */
[----:B------:R-:W-:Y:S01]  /*1f10*/  UMOV UR31, 0x10000000 ;  /* 0x10000000001f7882 */ /* 0x000fe20000000000 */
[----:B------:R-:W-:Y:S01]  /*1f20*/  UMOV UR19, UR35 ;  /* 0x0000002300137c82 */ /* 0x000fe20008000000 */
[----:B------:R-:W-:Y:S01]  /*1f30*/  UMOV UR20, UR36 ;  /* 0x0000002400147c82 */ /* 0x000fe20008000000 */
[----:B------:R-:W-:Y:S01]  /*1f40*/  UMOV UR12, UR36 ;  /* 0x00000024000c7c82 */ /* 0x000fe20008000000 */
[----:B------:R-:W-:Y:S01]  /*1f50*/  UMOV UR9, UR17 ;  /* 0x0000001100097c82 */ /* 0x000fe20008000000 */
[----:B------:R-:W-:Y:S01]  /*1f60*/  UMOV UR10, UR18 ;  /* 0x00000012000a7c82 */ /* 0x000fe20008000000 */
[----:B------:R3:W-:Y:S01]  /*1f70*/  UTMALDG.3D.MULTICAST [UR16], [UR14], UR6, desc[UR30] ;  /* 0x00001e100e0073b4 */ /* 0x0007e20008011806 */
[----:B------:R-:W-:Y:S01]  /*1f80*/  UIADD3 UR13, UPT, UPT, UR13, 0x1, URZ ;  /* 0x000000010d0d7890 */ /* 0x000fe2000fffe0ff */
[----:B------:R-:W-:-:S03]  /*1f90*/  UMOV UR4, UR5 ;  /* 0x0000000500047c82 */ /* 0x000fc60008000000 */
[----:B------:R-:W-:Y:S01]  /*1fa0*/  UISETP.NE.AND UP0, UPT, UR13, UR25, UPT ;  /* 0x000000190d00728c */ /* 0x000fe2000bf05270 */
[----:B------:R3:W-:Y:S08]  /*1fb0*/  UTMALDG.3D [UR8], [UR22], desc[UR30] ;  /* 0x00001e08160075b4 */ /* 0x0007f00008011000 */
[----:B---3--:R-:W-:Y:S05]  /*1fc0*/  BRA.U UP0, `(.L_x_38) ;  /* 0xfffffffd004c7547 */ /* 0x008fea000b83ffff */
.L_x_32:
[C---:B------:R-:W-:Y:S01]  /*1fd0*/  LEA R3, R11.reuse, UR7, 0x3 ;  /* 0x000000070b037c11 */ /* 0x040fe2000f8e18ff */
[----:B------:R-:W-:Y:S01]  /*1fe0*/  NOP ;  /* 0x0000000000007918 */ /* 0x000fe20000000000 */
[----:B-1----:R-:W-:Y:S02]  /*1ff0*/  SHF.L.U32 R0, R10, 0x1f, RZ ;  /* 0x0000001f0a007819 */ /* 0x002fe400000006ff */
[----:B------:R-:W-:Y:S02]  /*2000*/  LEA R4, R11, UR7, 0x4 ;  /* 0x000000070b047c11 */ /* 0x000fe4000f8e20ff */
[----:B--2-4-:R-:W1:Y:S02]  /*2010*/  SYNCS.PHASECHK.TRANS64.TRYWAIT P0, [R3+URZ+0x80], R0 ;  /* 0x00008000030075a7 */ /* 0x014e6400080011ff */
[----:B-1----:R-:W-:Y:S05]  /*2020*/  @!P0 BRA `(.L_x_39) ;  /* 0x000000b800cc8947 */ /* 0x002fea0003800000 */
.L_x_174:
[----:B------:R-:W2:Y:S01]  /*2030*/  LDS.128 R4, [R4+0xf0] ;  /* 0x0000f00004047984 */ /* 0x000ea20000000c00 */
[----:B------:R-:W-:Y:S01]  /*2040*/  UISETP.GE.AND UP0, UPT, UR45, 0x1, UPT ;  /* 0x000000012d00788c */ /* 0x000fe2000bf06270 */
[----:B------:R-:W-:Y:S01]  /*2050*/  @!PT LDS RZ, [RZ] ;  /* 0x00000000fffff984 */ /* 0x000fe20000000800 */
[----:B------:R-:W-:Y:S01]  /*2060*/  @!PT LDS RZ, [RZ] ;  /* 0x00000000fffff984 */ /* 0x000fe20000000800 */
[----:B------:R-:W-:Y:S01]  /*2070*/  @!PT LDS RZ, [RZ] ;  /* 0x00000000fffff984 */ /* 0x000fe20000000800 */
[----:B------:R-:W-:Y:S01]  /*2080*/  @!PT LDS RZ, [RZ] ;  /* 0x00000000fffff984 */ /* 0x000fe20000000800 */
[----:B------:R3:W-:Y:S06]  /*2090*/  MEMBAR.ALL.CTA ;  /* 0x0000000000007992 */ /* 0x0007ec0000008000 */
[----:B---3--:R-:W3:Y:S01]  /*20a0*/  FENCE.VIEW.ASYNC.S ;  /* 0x00000000000073c6 */ /* 0x008ee20000000000 */
[----:B--2---:R-:W-:-:S13]  /*20b0*/  LOP3.LUT P0, RZ, R6, 0x1, RZ, 0xc0, !PT ;  /* 0x0000000106ff7812 */ /* 0x004fda000780c0ff */
[----:B---3--:R-:W-:Y:S01]  /*20c0*/  VOTEU.ANY UP1, P0 ;  /* 0x0000000000ff7886 */ /* 0x008fe20000020100 */
[----:B------:R-:W-:-:S13]  /*20d0*/  PLOP3.LUT P0, PT, PT, PT, UP1, 0x80, 0x8 ;  /* 0x000000000008781c */ /* 0x000fda0003f0f018 */
[----:B-1----:R-:W-:Y:S02]  /*20e0*/  @P0 LOP3.LUT R0, R5, 0xffff, RZ, 0xc0, !PT ;  /* 0x0000ffff05000812 */ /* 0x002fe400078ec0ff */
[----:B------:R-:W-:Y:S02]  /*20f0*/  @P0 MOV R2, R4 ;  /* 0x0000000400020202 */ /* 0x000fe40000000f00 */
[----:B------:R-:W-:Y:S01]  /*2100*/  @P0 R2UR UR6, R0 ;  /* 0x00000000000602ca */ /* 0x000fe200000e0000 */
[----:B------:R-:W-:Y:S01]  /*2110*/  VIADD R0, R3, 0x90 ;  /* 0x0000009003007836 */ /* 0x000fe20000000000 */
[----:B------:R-:W-:Y:S02]  /*2120*/  @P0 SHF.R.U32.HI R4, RZ, 0x10, R5 ;  /* 0x00000010ff040819 */ /* 0x000fe40000011605 */
[----:B------:R-:W-:Y:S02]  /*2130*/  @P0 R2UR UR8, R2 ;  /* 0x00000000020802ca */ /* 0x000fe400000e0000 */
[----:B------:R-:W-:-:S02]  /*2140*/  PRMT R0, RZ, 0x654, R0 ;  /* 0x00000654ff007816 */ /* 0x000fc40000000000 */
[----:B------:R-:W-:Y:S02]  /*2150*/  @P0 R2UR UR4, R4 ;  /* 0x00000000040402ca */ /* 0x000fe400000e0000 */
[----:B------:R1:W-:Y:S03]  /*2160*/  SYNCS.ARRIVE.TRANS64.RED.A1T0 RZ, [R0+URZ], RZ ;  /* 0x000000ff00ff79a7 */ /* 0x0003e600081004ff */
[----:B------:R-:W-:-:S04]  /*2170*/  @UP1 UMOV UR37, UR6 ;  /* 0x0000000600251c82 */ /* 0x000fc80008000000 */
[----:B------:R-:W-:-:S04]  /*2180*/  @UP1 UMOV UR38, UR8 ;  /* 0x0000000800261c82 */ /* 0x000fc80008000000 */
[----:B------:R-:W-:Y:S01]  /*2190*/  @UP1 UMOV UR36, UR4 ;  /* 0x0000000400241c82 */ /* 0x000fe20008000000 */
[----:B------:R-:W-:Y:S05]  /*21a0*/  BRA.U !UP0, `(.L_x_40) ;  /* 0x0000000108d47547 */ /* 0x000fea000b800000 */
[----:B------:R-:W2:Y:S01]  /*21b0*/  LDCU.128 UR12, c[0x0][0xb10] ;  /* 0x00016200ff0c77ac */ /* 0x000ea20008000c00 */
[----:B------:R-:W3:Y:S01]  /*21c0*/  LDCU UR25, c[0x0][0xb20] ;  /* 0x00016400ff1977ac */ /* 0x000ee20008000800 */
[----:B------:R-:W4:Y:S01]  /*21d0*/  LDCU UR20, c[0x0][0xb0c] ;  /* 0x00016180ff1477ac */ /* 0x000f220008000800 */
[----:B------:R-:W1:Y:S01]  /*21e0*/  LDCU.64 UR10, c[0x0][0xb28] ;  /* 0x00016500ff0a77ac */ /* 0x000e620008000a00 */
[----:B------:R-:W-:Y:S02]  /*21f0*/  UISETP.NE.AND UP3, UPT, UR45, 0x1, UPT ;  /* 0x000000012d00788c */ /* 0x000fe4000bf65270 */
[----:B--2---:R-:W-:Y:S02]  /*2200*/  UIMAD.WIDE.U32 UR16, UR39, UR15, URZ ;  /* 0x0000000f271072a5 */ /* 0x004fe4000f8e00ff */
[----:B------:R-:W-:Y:S02]  /*2210*/  UIMAD.WIDE.U32 UR8, UR40, UR12, URZ ;  /* 0x0000000c280872a5 */ /* 0x000fe4000f8e00ff */
[----:B------:R-:W-:-:S02]  /*2220*/  UISETP.NE.AND UP0, UPT, UR14, 0x1, UPT ;  /* 0x000000010e00788c */ /* 0x000fc4000bf05270 */
[----:B------:R-:W-:Y:S01]  /*2230*/  UIMAD.WIDE.U32 UR22, UR37, UR15, URZ ;  /* 0x0000000f251672a5 */ /* 0x000fe2000f8e00ff */
[----:B------:R-:W-:Y:S02]  /*2240*/  UMOV UR16, UR17 ;  /* 0x0000001100107c82 */ /* 0x000fe40008000000 */
[----:B------:R-:W-:Y:S01]  /*2250*/  UMOV UR8, UR9 ;  /* 0x0000000900087c82 */ /* 0x000fe20008000000 */
[----:B---3--:R-:W-:Y:S02]  /*2260*/  USHF.R.U32.HI UR16, URZ, UR25, UR16 ;  /* 0x00000019ff107299 */ /* 0x008fe40008011610 */
[----:B----4-:R-:W-:Y:S02]  /*2270*/  UISETP.NE.AND UP2, UPT, UR20, 0x1, UPT ;  /* 0x000000011400788c */ /* 0x010fe4000bf45270 */
[----:B------:R-:W-:Y:S02]  /*2280*/  USHF.R.U32.HI UR8, URZ, UR13, UR8 ;  /* 0x0000000dff087299 */ /* 0x000fe40008011608 */
[----:B------:R-:W-:-:S02]  /*2290*/  USEL UR6, UR39, UR16, !UP0 ;  /* 0x0000001027067287 */ /* 0x000fc4000c000000 */
[----:B------:R-:W-:Y:S02]  /*22a0*/  USEL UR8, UR40, UR8, !UP2 ;  /* 0x0000000828087287 */ /* 0x000fe4000d000000 */
[----:B-1----:R-:W-:Y:S01]  /*22b0*/  UIMAD.WIDE.U32 UR16, UR6, UR10, URZ ;  /* 0x0000000a061072a5 */ /* 0x002fe2000f8e00ff */
[----:B------:R-:W-:Y:S01]  /*22c0*/  UMOV UR4, UR23 ;  /* 0x0000001700047c82 */ /* 0x000fe20008000000 */
[----:B------:R-:W-:Y:S02]  /*22d0*/  UIMAD.WIDE.U32 UR18, UR38, UR12, URZ ;  /* 0x0000000c261272a5 */ /* 0x000fe4000f8e00ff */
[----:B------:R-:W-:-:S03]  /*22e0*/  UIMAD.WIDE.U32 UR22, UR8, UR10, URZ ;  /* 0x0000000a081672a5 */ /* 0x000fc6000f8e00ff */
[----:B------:R-:W-:Y:S01]  /*22f0*/  UMOV UR16, UR17 ;  /* 0x0000001100107c82 */ /* 0x000fe20008000000 */
[----:B------:R-:W-:Y:S02]  /*2300*/  USHF.R.U32.HI UR4, URZ, UR25, UR4 ;  /* 0x00000019ff047299 */ /* 0x000fe40008011604 */
[----:B------:R-:W-:Y:S01]  /*2310*/  @UP3 USHF.R.U32.HI UR6, URZ, UR11, UR16 ;  /* 0x0000000bff063299 */ /* 0x000fe20008011610 */
[----:B------:R-:W-:Y:S01]  /*2320*/  UMOV UR18, UR19 ;  /* 0x0000001300127c82 */ /* 0x000fe20008000000 */
[----:B------:R-:W-:Y:S01]  /*2330*/  UMOV UR22, UR23 ;  /* 0x0000001700167c82 */ /* 0x000fe20008000000 */
[----:B------:R-:W-:Y:S02]  /*2340*/  USHF.R.U32.HI UR13, URZ, UR13, UR18 ;  /* 0x0000000dff0d7299 */ /* 0x000fe40008011612 */
[----:B------:R-:W-:Y:S02]  /*2350*/  USEL UR4, UR37, UR4, !UP0 ;  /* 0x0000000425047287 */ /* 0x000fe4000c000000 */
[----:B------:R-:W-:-:S02]  /*2360*/  @UP3 USHF.R.U32.HI UR8, URZ, UR11, UR22 ;  /* 0x0000000bff083299 */ /* 0x000fc40008011616 */
[----:B------:R-:W-:Y:S02]  /*2370*/  UIMAD UR9, UR45, UR6, URZ ;  /* 0x000000062d0972a4 */ /* 0x000fe4000f8e02ff */
[----:B------:R-:W-:Y:S02]  /*2380*/  USEL UR6, UR38, UR13, !UP2 ;  /* 0x0000000d26067287 */ /* 0x000fe4000d000000 */
[----:B------:R-:W-:Y:S02]  /*2390*/  UIMAD UR12, UR45, UR8, URZ ;  /* 0x000000082d0c72a4 */ /* 0x000fe4000f8e02ff */
[----:B------:R-:W-:Y:S02]  /*23a0*/  UISETP.GE.AND UP0, UPT, UR4, UR9, UPT ;  /* 0x000000090400728c */ /* 0x000fe4000bf06270 */
[----:B------:R-:W-:Y:S02]  /*23b0*/  UIMAD.WIDE.U32 UR16, UR4, UR10, URZ ;  /* 0x0000000a041072a5 */ /* 0x000fe4000f8e00ff */
[----:B------:R-:W-:-:S02]  /*23c0*/  UISETP.GE.OR UP0, UPT, UR6, UR12, UP0 ;  /* 0x0000000c0600728c */ /* 0x000fc40008706670 */
        /* <DEDUP_REMOVED lines=19> */
.L_x_40:
[----:B------:R-:W2:Y:S02]  /*2500*/  LDCU UR4, c[0x0][0xb30] ;  /* 0x00016600ff0477ac */ /* 0x000ea40008000800 */
[----:B--2---:R-:W-:-:S09]  /*2510*/  UISETP.NE.AND UP0, UPT, UR4, 0x1, UPT ;  /* 0x000000010400788c */ /* 0x004fd2000bf05270 */
[----:B------:R-:W-:Y:S05]  /*2520*/  BRA.U UP0, `(.L_x_41) ;  /* 0x0000000100447547 */ /* 0x000fea000b800000 */
[----:B------:R-:W2:Y:S01]  /*2530*/  LDCU.128 UR12, c[0x0][0xb10] ;  /* 0x00016200ff0c77ac */ /* 0x000ea20008000c00 */
[----:B------:R-:W3:Y:S01]  /*2540*/  LDCU UR16, c[0x0][0xb0c] ;  /* 0x00016180ff1077ac */ /* 0x000ee20008000800 */
[----:B------:R-:W4:Y:S01]  /*2550*/  LDCU UR17, c[0x0][0xb20] ;  /* 0x00016400ff1177ac */ /* 0x000f220008000800 */
[----:B--2---:R-:W-:Y:S02]  /*2560*/  UIMAD.WIDE.U32 UR10, UR38, UR12, URZ ;  /* 0x0000000c260a72a5 */ /* 0x004fe4000f8e00ff */
[----:B------:R-:W-:Y:S02]  /*2570*/  UIMAD.WIDE.U32 UR8, UR37, UR15, URZ ;  /* 0x0000000f250872a5 */ /* 0x000fe4000f8e00ff */
[----:B---3--:R-:W-:Y:S02]  /*2580*/  UISETP.NE.AND UP2, UPT, UR16, 0x1, UPT ;  /* 0x000000011000788c */ /* 0x008fe4000bf45270 */
[----:B------:R-:W-:Y:S01]  /*2590*/  UISETP.NE.AND UP0, UPT, UR14, 0x1, UPT ;  /* 0x000000010e00788c */ /* 0x000fe2000bf05270 */
[----:B------:R-:W-:-:S02]  /*25a0*/  UMOV UR6, UR11 ;  /* 0x0000000b00067c82 */ /* 0x000fc40008000000 */
[----:B------:R-:W-:Y:S01]  /*25b0*/  UMOV UR4, UR9 ;  /* 0x0000000900047c82 */ /* 0x000fe20008000000 */
[----:B------:R-:W-:Y:S02]  /*25c0*/  USHF.R.U32.HI UR6, URZ, UR13, UR6 ;  /* 0x0000000dff067299 */ /* 0x000fe40008011606 */
[----:B----4-:R-:W-:Y:S02]  /*25d0*/  USHF.R.U32.HI UR4, URZ, UR17, UR4 ;  /* 0x00000011ff047299 */ /* 0x010fe40008011604 */
[----:B------:R-:W-:Y:S02]  /*25e0*/  USEL UR6, UR38, UR6, !UP2 ;  /* 0x0000000626067287 */ /* 0x000fe4000d000000 */
[----:B------:R-:W-:-:S04]  /*25f0*/  USEL UR4, UR37, UR4, !UP0 ;  /* 0x0000000425047287 */ /* 0x000fc8000c000000 */
[----:B------:R-:W-:Y:S02]  /*2600*/  UIADD3 UR8, UPT, UPT, UR6, -UR4, URZ ;  /* 0x8000000406087290 */ /* 0x000fe4000fffe0ff */
[----:B------:R-:W-:Y:S02]  /*2610*/  UIADD3 UR4, UPT, UPT, -UR6, UR4, URZ ;  /* 0x0000000406047290 */ /* 0x000fe4000fffe1ff */
[----:B------:R-:W-:Y:S02]  /*2620*/  UIMAD UR37, UR8, UR14, UR37 ;  /* 0x0000000e082572a4 */ /* 0x000fe4000f8e0225 */
[----:B------:R-:W-:-:S12]  /*2630*/  UIMAD UR38, UR4, UR16, UR38 ;  /* 0x00000010042672a4 */ /* 0x000fd8000f8e0226 */
.L_x_41:
[----:B------:R-:W-:Y:S01]  /*2640*/  VIADD R11, R11, 0x1 ;  /* 0x000000010b0b7836 */ /* 0x000fe20000000000 */
[----:B------:R-:W-:Y:S02]  /*2650*/  R2UR UR6, R89 ;  /* 0x00000000590672ca */ /* 0x000fe400000e0000 */
[----:B------:R-:W-:Y:S02]  /*2660*/  R2UR UR4, R88 ;  /* 0x00000000580472ca */ /* 0x000fe400000e0000 */
[C---:B------:R-:W-:Y:S02]  /*2670*/  ISETP.NE.AND P0, PT, R11.reuse, 0x2, PT ;  /* 0x000000020b00780c */ /* 0x040fe40003f05270 */
[----:B------:R-:W-:Y:S02]  /*2680*/  PLOP3.LUT P1, PT, PT, PT, PT, 0x80, 0x8 ;  /* 0x000000000008781c */ /* 0x000fe40003f2f070 */
[----:B-1----:R-:W-:Y:S02]  /*2690*/  SEL R0, RZ, 0x1, P0 ;  /* 0x00000001ff007807 */ /* 0x002fe40000000000 */
[----:B------:R-:W-:-:S02]  /*26a0*/  SEL R11, R11, RZ, P0 ;  /* 0x000000ff0b0b7207 */ /* 0x000fc40000000000 */
[----:B------:R-:W-:Y:S01]  /*26b0*/  LOP3.LUT R10, R10, R0, RZ, 0x3c, !PT ;  /* 0x000000000a0a7212 */ /* 0x000fe200078e3cff */
[----:B------:R-:W-:Y:S02]  /*26c0*/  UIADD3 UR16, UPT, UPT, UR38, UR6, URZ ;  /* 0x0000000626107290 */ /* 0x000fe4000fffe0ff */
[----:B------:R-:W-:Y:S01]  /*26d0*/  UIADD3 UR20, UPT, UPT, UR37, UR4, URZ ;  /* 0x0000000425147290 */ /* 0x000fe2000fffe0ff */
[----:B------:R-:W-:Y:S11]  /*26e0*/  BRA.U UP1, `(.L_x_42) ;  /* 0xfffffff101507547 */ /* 0x000ff6000b83ffff */
[----:B------:R-:W-:Y:S01]  /*26f0*/  UIADD3 UR7, UPT, UPT, UR7, 0x18, URZ ;  /* 0x0000001807077890 */ /* 0x000fe2000fffe0ff */
[----:B------:R-:W-:-:S03]  /*2700*/  SHF.L.U32 R2, R12, 0x1f, RZ ;  /* 0x0000001f0c027819 */ /* 0x000fc600000006ff */
[----:B------:R-:W-:-:S09]  /*2710*/  ULEA UR4, UR5, UR7, 0x3 ;  /* 0x0000000705047291 */ /* 0x000fd2000f8e18ff */
[----:B------:R-:W1:Y:S02]  /*2720*/  SYNCS.PHASECHK.TRANS64.TRYWAIT P0, [UR4], R2 ;  /* 0x00000002ff0075a7 */ /* 0x000e640008001104 */
[----:B-1----:R-:W-:Y:S05]  /*2730*/  @!P0 BRA `(.L_x_43) ;  /* 0x000000b4001c8947 */ /* 0x002fea0003800000 */
.L_x_176:
[----:B------:R-:W-:-:S04]  /*2740*/  UIADD3 UR4, UPT, UPT, UR5, 0x1, URZ ;  /* 0x0000000105047890 */ /* 0x000fc8000fffe0ff */
[----:B------:R-:W-:-:S04]  /*2750*/  UISETP.NE.AND UP0, UPT, UR4, 0x3, UPT ;  /* 0x000000030400788c */ /* 0x000fc8000bf05270 */
[----:B------:R-:W-:Y:S02]  /*2760*/  USEL UR6, URZ, 0x1, UP0 ;  /* 0x00000001ff067887 */ /* 0x000fe40008000000 */
[----:B------:R-:W-:-:S04]  /*2770*/  USEL UR4, UR4, URZ, UP0 ;  /* 0x000000ff04047287 */ /* 0x000fc80008000000 */
[----:B------:R-:W-:Y:S01]  /*2780*/  ULEA UR5, UR4, UR7, 0x3 ;  /* 0x0000000704057291 */ /* 0x000fe2000f8e18ff */
[----:B------:R-:W-:-:S04]  /*2790*/  LOP3.LUT R12, R12, UR6, RZ, 0x3c, !PT ;  /* 0x000000060c0c7c12 */ /* 0x000fc8000f8e3cff */
[----:B-1----:R-:W-:-:S04]  /*27a0*/  SHF.L.U32 R2, R12, 0x1f, RZ ;  /* 0x0000001f0c027819 */ /* 0x002fc800000006ff */
[----:B------:R-:W1:Y:S02]  /*27b0*/  SYNCS.PHASECHK.TRANS64.TRYWAIT P0, [UR5], R2 ;  /* 0x00000002ff0075a7 */ /* 0x000e640008001105 */
[----:B-1----:R-:W-:Y:S05]  /*27c0*/  @!P0 BRA `(.L_x_44) ;  /* 0x000000b400108947 */ /* 0x002fea0003800000 */
.L_x_178:
[----:B------:R-:W-:-:S04]  /*27d0*/  UIADD3 UR4, UPT, UPT, UR4, 0x1, URZ ;  /* 0x0000000104047890 */ /* 0x000fc8000fffe0ff */
[----:B------:R-:W-:-:S04]  /*27e0*/  UISETP.NE.AND UP0, UPT, UR4, 0x3, UPT ;  /* 0x000000030400788c */ /* 0x000fc8000bf05270 */
[----:B------:R-:W-:Y:S02]  /*27f0*/  USEL UR5, URZ, 0x1, UP0 ;  /* 0x00000001ff057887 */ /* 0x000fe40008000000 */
[----:B------:R-:W-:-:S04]  /*2800*/  USEL UR4, UR4, URZ, UP0 ;  /* 0x000000ff04047287 */ /* 0x000fc80008000000 */
[----:B------:R-:W-:Y:S01]  /*2810*/  ULEA UR4, UR4, UR7, 0x3 ;  /* 0x0000000704047291 */ /* 0x000fe2000f8e18ff */
[----:B-1----:R-:W-:-:S04]  /*2820*/  LOP3.LUT R2, R12, UR5, RZ, 0x3c, !PT ;  /* 0x000000050c027c12 */ /* 0x002fc8000f8e3cff */
[----:B------:R-:W-:Y:S01]  /*2830*/  SHF.L.U32 R2, R2, 0x1f, RZ ;  /* 0x0000001f02027819 */ /* 0x000fe200000006ff */
[----:B------:R-:W-:-:S07]  /*2840*/  IMAD.U32 R0, RZ, RZ, UR4 ;  /* 0x00000004ff007e24 */ /* 0x000fce000f8e00ff */
.L_x_45:
[----:B-1----:R1:W2:Y:S02]  /*2850*/  SYNCS.PHASECHK.TRANS64.TRYWAIT P0, [R0+URZ], R2 ;  /* 0x00000002000075a7 */ /* 0x0022a400080011ff */
[----:B--2---:R-:W-:Y:S05]  /*2860*/  @!P0 NANOSLEEP.SYNCS 0x989680 ;  /* 0x009896800000895d */ /* 0x004fea0003900000 */
[----:B------:R-:W2:Y:S02]  /*2870*/  @!P0 SYNCS.PHASECHK.TRANS64 P0, [R0+URZ], R2 ;  /* 0x00000002000085a7 */ /* 0x000ea400080010ff */
[----:B--2---:R-:W-:Y:S05]  /*2880*/  @P0 EXIT ;  /* 0x000000000000094d */ /* 0x004fea0003800000 */
[----:B------:R-:W-:Y:S05]  /*2890*/  BRA `(.L_x_45) ;  /* 0xfffffffc00ec7947 */ /* 0x000fea000383ffff */
.L_x_22:
[----:B------:R-:W1:Y:S02]  /*28a0*/  S2UR UR4, SR_CgaCtaId ;  /* 0x00000000000479c3 */ /* 0x000e640000008800 */
[----:B-1----:R-:W-:-:S04]  /*28b0*/  UISETP.NE.AND UP0, UPT, UR4, URZ, UPT ;  /* 0x000000ff0400728c */ /* 0x002fc8000bf05270 */
[----:B------:R-:W-:-:S09]  /*28c0*/  UISETP.NE.OR UP0, UPT, UR17, 0x1, UP0 ;  /* 0x000000011100788c */ /* 0x000fd20008705670 */
[----:B------:R-:W-:Y:S05]  /*28d0*/  BRA.U UP0, `(.L_x_46) ;  /* 0x00000005004c7547 */ /* 0x000fea000b800000 */
[----:B------:R-:W1:Y:S01]  /*28e0*/  S2UR UR5, SR_CgaCtaId ;  /* 0x00000000000579c3 */ /* 0x000e620000008800 */
[----:B------:R-:W-:Y:S01]  /*28f0*/  UMOV UR4, 0x400 ;  /* 0x0000040000047882 */ /* 0x000fe20000000000 */
[----:B------:R-:W-:Y:S01]  /*2900*/  ISETP.GE.U32.AND P2, PT, R0, 0x2, PT ;  /* 0x000000020000780c */ /* 0x000fe20003f46070 */
[----:B------:R-:W-:Y:S01]  /*2910*/  IMAD.MOV.U32 R12, RZ, RZ, 0x1 ;  /* 0x00000001ff0c7424 */ /* 0x000fe200078e00ff */
[----:B------:R-:W-:Y:S02]  /*2920*/  CS2R R10, SRZ ;  /* 0x00000000000a7805 */ /* 0x000fe4000001ff00 */
[----:B------:R-:W-:Y:S01]  /*2930*/  CS2R R8, SRZ ;  /* 0x0000000000087805 */ /* 0x000fe2000001ff00 */
[----:B-1----:R-:W-:-:S03]  /*2940*/  ULEA UR6, UR5, UR4, 0x18 ;  /* 0x0000000405067291 */ /* 0x002fc6000f8ec0ff */
[----:B------:R-:W-:-:S09]  /*2950*/  UMOV UR5, URZ ;  /* 0x000000ff00057c82 */ /* 0x000fd20008000000 */
.L_x_50:
[----:B------:R-:W-:Y:S02]  /*2960*/  LEA R2, R8, UR6, 0x3 ;  /* 0x0000000608027c11 */ /* 0x000fe4000f8e18ff */
[----:B------:R-:W-:-:S03]  /*2970*/  SHF.L.U32 R4, R9, 0x1f, RZ ;  /* 0x0000001f09047819 */ /* 0x000fc600000006ff */
[----:B------:R-:W-:Y:S01]  /*2980*/  VIADD R5, R2, 0xd0 ;  /* 0x000000d002057836 */ /* 0x000fe20000000000 */
[----:B------:R-:W1:Y:S02]  /*2990*/  SYNCS.PHASECHK.TRANS64.TRYWAIT P0, [R2+URZ+0xc0], R4 ;  /* 0x0000c004020075a7 */ /* 0x000e6400080011ff */
[----:B-1----:R-:W-:Y:S05]  /*29a0*/  @!P0 BRA `(.L_x_47) ;  /* 0x000000b000b08947 */ /* 0x002fea0003800000 */
.L_x_179:
[----:B------:R-:W-:Y:S01]  /*29b0*/  ULEA UR4, UR5, UR6, 0x3 ;  /* 0x0000000605047291 */ /* 0x000fe2000f8e18ff */
[----:B-1----:R-:W-:Y:S01]  /*29c0*/  PRMT R2, RZ, 0x654, R5 ;  /* 0x00000654ff027816 */ /* 0x002fe20000000005 */
[----:B------:R-:W-:Y:S01]  /*29d0*/  @!P2 IMAD.MOV.U32 R4, RZ, RZ, 0x10 ;  /* 0x00000010ff04a424 */ /* 0x000fe200078e00ff */
[----:B------:R-:W-:Y:S01]  /*29e0*/  SHF.L.U32 R5, R12, 0x1f, RZ ;  /* 0x0000001f0c057819 */ /* 0x000fe200000006ff */
[----:B------:R-:W-:Y:S01]  /*29f0*/  UIADD3 UR7, UPT, UPT, UR4, 0x80, URZ ;  /* 0x0000008004077890 */ /* 0x000fe2000fffe0ff */
[----:B------:R1:W-:Y:S05]  /*2a00*/  SYNCS.ARRIVE.TRANS64.RED.A1T0 RZ, [R2+URZ], RZ ;  /* 0x000000ff02ff79a7 */ /* 0x0003ea00081004ff */
[----:B------:R-:W-:Y:S01]  /*2a10*/  IMAD.U32 R6, RZ, RZ, UR7 ;  /* 0x00000007ff067e24 */ /* 0x000fe2000f8e00ff */
[----:B------:R-:W2:Y:S04]  /*2a20*/  SYNCS.PHASECHK.TRANS64.TRYWAIT P0, [UR4+0x90], R5 ;  /* 0x00009005ff0075a7 */ /* 0x000ea80008001104 */
[----:B------:R-:W-:Y:S01]  /*2a30*/  PRMT R6, R0, 0x654, R6 ;  /* 0x0000065400067816 */ /* 0x000fe20000000006 */
[----:B-12---:R-:W-:Y:S06]  /*2a40*/  @!P0 BRA `(.L_x_48) ;  /* 0x000000b0009c8947 */ /* 0x006fec0003800000 */
.L_x_181:
[----:B------:R-:W-:Y:S01]  /*2a50*/  ULEA UR8, UR5, UR6, 0x4 ;  /* 0x0000000605087291 */ /* 0x000fe2000f8e20ff */
[----:B------:R-:W-:Y:S01]  /*2a60*/  SEL R3, R6, R3, !P2 ;  /* 0x0000000306037207 */ /* 0x000fe20005000000 */
[----:B------:R-:W-:Y:S01]  /*2a70*/  UIADD3 UR9, UPT, UPT, UR4, 0x80, URZ ;  /* 0x0000008004097890 */ /* 0x000fe2000fffe0ff */
[----:B-1----:R-:W-:Y:S01]  /*2a80*/  LEA R2, R11, UR6, 0x3 ;  /* 0x000000060b027c11 */ /* 0x002fe2000f8e18ff */
[----:B------:R-:W-:Y:S01]  /*2a90*/  UIADD3 UR8, UPT, UPT, UR8, 0xf0, URZ ;  /* 0x000000f008087890 */ /* 0x000fe2000fffe0ff */
[----:B------:R1:W-:Y:S01]  /*2aa0*/  @!P2 SYNCS.ARRIVE.TRANS64.RED RZ, [R3+URZ], R4 ;  /* 0x0000000403ffa9a7 */ /* 0x0003e200080004ff */
[----:B------:R-:W-:Y:S01]  /*2ab0*/  UIADD3 UR4, UPT, UPT, UR5, 0x1, URZ ;  /* 0x0000000105047890 */ /* 0x000fe2000fffe0ff */
[----:B------:R-:W-:-:S03]  /*2ac0*/  VIADD R8, R8, 0x1 ;  /* 0x0000000108087836 */ /* 0x000fc60000000000 */
[----:B------:R-:W-:Y:S02]  /*2ad0*/  UISETP.NE.AND UP0, UPT, UR4, 0x2, UPT ;  /* 0x000000020400788c */ /* 0x000fe4000bf05270 */
[----:B------:R-:W-:Y:S01]  /*2ae0*/  ISETP.NE.AND P0, PT, R8, 0x2, PT ;  /* 0x000000020800780c */ /* 0x000fe20003f05270 */
[----:B------:R-:W-:Y:S06]  /*2af0*/  UGETNEXTWORKID.BROADCAST [UR8], [UR9] ;  /* 0x00000000080073ca */ /* 0x000fec0008000100 */
[----:B------:R-:W-:Y:S02]  /*2b00*/  USEL UR7, URZ, 0x1, UP0 ;  /* 0x00000001ff077887 */ /* 0x000fe40008000000 */
[----:B------:R-:W-:-:S04]  /*2b10*/  USEL UR5, UR4, URZ, UP0 ;  /* 0x000000ff04057287 */ /* 0x000fc80008000000 */
[----:B------:R-:W-:Y:S02]  /*2b20*/  LOP3.LUT R12, R12, UR7, RZ, 0x3c, !PT ;  /* 0x000000070c0c7c12 */ /* 0x000fe4000f8e3cff */
[----:B-1----:R-:W-:-:S04]  /*2b30*/  SHF.L.U32 R4, R10, 0x1f, RZ ;  /* 0x0000001f0a047819 */ /* 0x002fc800000006ff */
[----:B------:R-:W1:Y:S02]  /*2b40*/  SYNCS.PHASECHK.TRANS64.TRYWAIT P1, [R2+URZ+0x80], R4 ;  /* 0x00008004020075a7 */ /* 0x000e6400080211ff */
[----:B-1----:R-:W-:Y:S05]  /*2b50*/  @!P1 BRA `(.L_x_49) ;  /* 0x000000b000709947 */ /* 0x002fea0003800000 */
.L_x_182:
[C---:B-1----:R-:W-:Y:S01]  /*2b60*/  LEA R4, R11.reuse, UR6, 0x4 ;  /* 0x000000060b047c11 */ /* 0x042fe2000f8e20ff */
[----:B------:R-:W-:Y:S01]  /*2b70*/  VIADD R2, R2, 0x90 ;  /* 0x0000009002027836 */ /* 0x000fe20000000000 */
[----:B------:R-:W-:Y:S01]  /*2b80*/  SEL R8, R8, RZ, P0 ;  /* 0x000000ff08087207 */ /* 0x000fe20000000000 */
[----:B------:R-:W-:-:S03]  /*2b90*/  VIADD R11, R11, 0x1 ;  /* 0x000000010b0b7836 */ /* 0x000fc60000000000 */
[----:B------:R-:W1:Y:S01]  /*2ba0*/  LDS.128 R4, [R4+0xf0] ;  /* 0x0000f00004047984 */ /* 0x000e620000000c00 */
[----:B------:R-:W-:Y:S02]  /*2bb0*/  PRMT R2, RZ, 0x654, R2 ;  /* 0x00000654ff027816 */ /* 0x000fe40000000002 */
[C---:B------:R-:W-:Y:S01]  /*2bc0*/  ISETP.NE.AND P1, PT, R11.reuse, 0x2, PT ;  /* 0x000000020b00780c */ /* 0x040fe20003f25270 */
[----:B------:R-:W-:Y:S01]  /*2bd0*/  @!PT LDS RZ, [RZ] ;  /* 0x00000000fffff984 */ /* 0x000fe20000000800 */
[----:B------:R-:W-:Y:S01]  /*2be0*/  @!PT LDS RZ, [RZ] ;  /* 0x00000000fffff984 */ /* 0x000fe20000000800 */
[----:B------:R-:W-:Y:S01]  /*2bf0*/  @!PT LDS RZ, [RZ] ;  /* 0x00000000fffff984 */ /* 0x000fe20000000800 */
[----:B------:R-:W-:Y:S01]  /*2c00*/  @!PT LDS RZ, [RZ] ;  /* 0x00000000fffff984 */ /* 0x000fe20000000800 */
[----:B------:R2:W-:Y:S06]  /*2c10*/  MEMBAR.ALL.CTA ;  /* 0x0000000000007992 */ /* 0x0005ec0000008000 */
[----:B--2---:R-:W2:Y:S01]  /*2c20*/  FENCE.VIEW.ASYNC.S ;  /* 0x00000000000073c6 */ /* 0x004ea20000000000 */
[----:B------:R-:W-:Y:S01]  /*2c30*/  SEL R11, R11, RZ, P1 ;  /* 0x000000ff0b0b7207 */ /* 0x000fe20000800000 */
[----:B--2---:R2:W-:Y:S01]  /*2c40*/  SYNCS.ARRIVE.TRANS64.RED.A1T0 RZ, [R2+URZ], RZ ;  /* 0x000000ff02ff79a7 */ /* 0x0045e200081004ff */
[----:B-1----:R-:W-:-:S02]  /*2c50*/  LOP3.LUT P3, RZ, R6, 0x1, RZ, 0xc0, !PT ;  /* 0x0000000106ff7812 */ /* 0x002fc4000786c0ff */
[----:B------:R-:W-:-:S04]  /*2c60*/  SEL R4, RZ, 0x1, P1 ;  /* 0x00000001ff047807 */ /* 0x000fc80000800000 */
[----:B------:R-:W-:Y:S02]  /*2c70*/  LOP3.LUT R10, R10, R4, RZ, 0x3c, !PT ;  /* 0x000000040a0a7212 */ /* 0x000fe400078e3cff */
[----:B--2---:R-:W-:-:S04]  /*2c80*/  SEL R2, RZ, 0x1, P0 ;  /* 0x00000001ff027807 */ /* 0x004fc80000000000 */
[----:B------:R-:W-:Y:S01]  /*2c90*/  LOP3.LUT R9, R9, R2, RZ, 0x3c, !PT ;  /* 0x0000000209097212 */ /* 0x000fe200078e3cff */
[----:B------:R-:W-:Y:S06]  /*2ca0*/  @P3 BRA `(.L_x_50) ;  /* 0xfffffffc002c3947 */ /* 0x000fec000383ffff */
[----:B------:R-:W-:Y:S01]  /*2cb0*/  ULEA UR4, UR5, UR6, 0x3 ;  /* 0x0000000605047291 */ /* 0x000fe2000f8e18ff */
[----:B------:R-:W-:-:S08]  /*2cc0*/  SHF.L.U32 R2, R12, 0x1f, RZ ;  /* 0x0000001f0c027819 */ /* 0x000fd000000006ff */
[----:B------:R-:W1:Y:S02]  /*2cd0*/  SYNCS.PHASECHK.TRANS64 P0, [UR4+0x90], R2 ;  /* 0x00009002ff0075a7 */ /* 0x000e640008001004 */
[----:B-1----:R-:W-:Y:S05]  /*2ce0*/  @P0 BRA `(.L_x_51) ;  /* 0x0000000000080947 */ /* 0x002fea0003800000 */
[----:B------:R-:W1:Y:S02]  /*2cf0*/  SYNCS.PHASECHK.TRANS64.TRYWAIT P0, [UR4+0x90], R2 ;  /* 0x00009002ff0075a7 */ /* 0x000e640008001104 */
[----:B-1----:R-:W-:Y:S05]  /*2d00*/  @!P0 BRA `(.L_x_52) ;  /* 0x000000b000188947 */ /* 0x002fea0003800000 */
.L_x_51:
[----:B------:R-:W-:-:S04]  /*2d10*/  UIADD3 UR7, UPT, UPT, UR5, 0x1, URZ ;  /* 0x0000000105077890 */ /* 0x000fc8000fffe0ff */
[----:B------:R-:W-:-:S04]  /*2d20*/  UISETP.NE.AND UP0, UPT, UR7, 0x2, UPT ;  /* 0x000000020700788c */ /* 0x000fc8000bf05270 */
[----:B------:R-:W-:Y:S02]  /*2d30*/  USEL UR8, URZ, 0x1, UP0 ;  /* 0x00000001ff087887 */ /* 0x000fe40008000000 */
[----:B------:R-:W-:-:S04]  /*2d40*/  USEL UR7, UR7, URZ, UP0 ;  /* 0x000000ff07077287 */ /* 0x000fc80008000000 */
[----:B------:R-:W-:Y:S01]  /*2d50*/  ULEA UR7, UR7, UR6, 0x3 ;  /* 0x0000000607077291 */ /* 0x000fe2000f8e18ff */
[----:B-1----:R-:W-:-:S04]  /*2d60*/  LOP3.LUT R2, R12, UR8, RZ, 0x3c, !PT ;  /* 0x000000080c027c12 */ /* 0x002fc8000f8e3cff */
[----:B------:R-:W-:-:S04]  /*2d70*/  SHF.L.U32 R0, R2, 0x1f, RZ ;  /* 0x0000001f02007819 */ /* 0x000fc800000006ff */
[----:B------:R-:W1:Y:S02]  /*2d80*/  SYNCS.PHASECHK.TRANS64 P0, [UR7+0x90], R0 ;  /* 0x00009000ff0075a7 */ /* 0x000e640008001007 */
[----:B-1----:R-:W-:Y:S05]  /*2d90*/  @P0 EXIT ;  /* 0x000000000000094d */ /* 0x002fea0003800000 */
[----:B------:R-:W-:Y:S02]  /*2da0*/  SHF.L.U32 R2, R2, 0x1f, RZ ;  /* 0x0000001f02027819 */ /* 0x000fe400000006ff */
[----:B------:R-:W-:-:S07]  /*2db0*/  MOV R0, UR7 ;  /* 0x0000000700007c02 */ /* 0x000fce0008000f00 */
.L_x_53:
[----:B-1----:R1:W2:Y:S02]  /*2dc0*/  SYNCS.PHASECHK.TRANS64.TRYWAIT P0, [R0+URZ+0x90], R2 ;  /* 0x00009002000075a7 */ /* 0x0022a400080011ff */
[----:B--2---:R-:W-:Y:S05]  /*2dd0*/  @!P0 NANOSLEEP.SYNCS 0x989680 ;  /* 0x009896800000895d */ /* 0x004fea0003900000 */
[----:B------:R-:W2:Y:S02]  /*2de0*/  @!P0 SYNCS.PHASECHK.TRANS64 P0, [R0+URZ+0x90], R2 ;  /* 0x00009002000085a7 */ /* 0x000ea400080010ff */
[----:B--2---:R-:W-:Y:S05]  /*2df0*/  @P0 EXIT ;  /* 0x000000000000094d */ /* 0x004fea0003800000 */
[----:B------:R-:W-:Y:S05]  /*2e00*/  BRA `(.L_x_53) ;  /* 0xfffffffc00ec7947 */ /* 0x000fea000383ffff */
.L_x_46:
[----:B------:R-:W-:Y:S05]  /*2e10*/  BRA.U UP4, `(.L_x_54) ;  /* 0x0000000d04787547 */ /* 0x000fea000b800000 */
[----:B------:R-:W1:Y:S01]  /*2e20*/  S2UR UR7, SR_CgaCtaId ;  /* 0x00000000000779c3 */ /* 0x000e620000008800 */
[----:B------:R-:W-:Y:S01]  /*2e30*/  UMOV UR4, 0x40 ;  /* 0x0000004000047882 */ /* 0x000fe20000000000 */
[----:B------:R-:W-:Y:S01]  /*2e40*/  NOP ;  /* 0x0000000000007918 */ /* 0x000fe20000000000 */
[----:B------:R-:W-:Y:S01]  /*2e50*/  UMOV UR6, 0x400 ;  /* 0x0000040000067882 */ /* 0x000fe20000000000 */
[----:B-1----:R-:W-:Y:S02]  /*2e60*/  ULEA UR5, UR7, UR4, 0x18 ;  /* 0x0000000407057291 */ /* 0x002fe4000f8ec0ff */
[----:B------:R-:W-:-:S07]  /*2e70*/  ULEA UR6, UR7, UR6, 0x18 ;  /* 0x0000000607067291 */ /* 0x000fce000f8ec0ff */
[----:B------:R-:W1:Y:S02]  /*2e80*/  LDS.U8 R0, [UR5+0x1c] ;  /* 0x00001c05ff007984 */ /* 0x000e640008000000 */
[----:B-1----:R-:W-:-:S13]  /*2e90*/  ISETP.NE.AND P0, PT, R0, RZ, PT ;  /* 0x000000ff0000720c */ /* 0x002fda0003f05270 */
[----:B------:R-:W-:Y:S05]  /*2ea0*/  @P0 BRA `(.L_x_55) ;  /* 0x0000000000580947 */ /* 0x000fea0003800000 */
[----:B------:R-:W-:-:S13]  /*2eb0*/  ELECT P0, URZ, PT ;  /* 0x0000000000ff782f */ /* 0x000fda0003800000 */
[----:B------:R-:W-:Y:S05]  /*2ec0*/  @!P0 BRA `(.L_x_56) ;  /* 0x0000000000608947 */ /* 0x000fea0003800000 */
[----:B------:R-:W-:Y:S01]  /*2ed0*/  UMOV UR4, 0x10 ;  /* 0x0000001000047882 */ /* 0x000fe20000000000 */
[----:B------:R-:W-:Y:S01]  /*2ee0*/  HFMA2 R0, -RZ, RZ, 0, 5.9604644775390625e-08 ;  /* 0x00000001ff007431 */ /* 0x000fe200000001ff */
[----:B------:R-:W-:-:S03]  /*2ef0*/  MOV R3, 0xffff ;  /* 0x0000ffff00037802 */ /* 0x000fc60000000f00 */
[----:B------:R-:W-:Y:S04]  /*2f00*/  DEPBAR.LE SB1, 0x36 ;  /* 0x00009d800000791a */ /* 0x000fe80000000000 */
[----:B------:R-:W1:Y:S02]  /*2f10*/  UTCATOMSWS.FIND_AND_SET.ALIGN UP0, UR4, UR4 ;  /* 0x00000004000475e3 */ /* 0x000e640008000800 */
[----:B-1----:R-:W-:Y:S01]  /*2f20*/  MOV R4, UR4 ;  /* 0x0000000400047c02 */ /* 0x002fe20008000f00 */
[----:B------:R-:W-:Y:S06]  /*2f30*/  BRA.U UP0, `(.L_x_57) ;  /* 0x0000000100187547 */ /* 0x000fec000b800000 */
.L_x_58:
[----:B------:R-:W-:Y:S05]  /*2f40*/  NANOSLEEP 0x64 ;  /* 0x000000640000795d */ /* 0x000fea0003800000 */
[----:B------:R-:W-:-:S05]  /*2f50*/  UMOV UR4, 0x10 ;  /* 0x0000001000047882 */ /* 0x000fca0000000000 */
[----:B------:R-:W-:Y:S04]  /*2f60*/  DEPBAR.LE SB1, 0x36 ;  /* 0x00009d800000791a */ /* 0x000fe80000000000 */
[----:B------:R-:W1:Y:S02]  /*2f70*/  UTCATOMSWS.FIND_AND_SET.ALIGN UP0, UR4, UR4 ;  /* 0x00000004000475e3 */ /* 0x000e640008000800 */
[----:B-1----:R-:W-:Y:S01]  /*2f80*/  MOV R4, UR4 ;  /* 0x0000000400047c02 */ /* 0x002fe20008000f00 */
[----:B------:R-:W-:Y:S05]  /*2f90*/  BRA.U !UP0, `(.L_x_58) ;  /* 0xfffffffd08e87547 */ /* 0x000fea000b83ffff */
.L_x_57:
[-C--:B------:R-:W-:Y:S02]  /*2fa0*/  SHF.L.U32 R3, R3, R4.reuse, RZ ;  /* 0x0000000403037219 */ /* 0x080fe400000006ff */
[----:B------:R-:W-:Y:S01]  /*2fb0*/  SHF.L.U32 R0, R0, R4, RZ ;  /* 0x0000000400007219 */ /* 0x000fe200000006ff */
[----:B------:R-:W-:Y:S02]  /*2fc0*/  IMAD.SHL.U32 R4, R4, 0x20, RZ ;  /* 0x0000002004047824 */ /* 0x000fe400078e00ff */
[----:B------:R1:W-:Y:S04]  /*2fd0*/  ATOMS.OR RZ, [UR5+0x14], R3 ;  /* 0x00001403ffff798c */ /* 0x0003e8000b000005 */
[----:B------:R1:W-:Y:S04]  /*2fe0*/  ATOMS.OR RZ, [UR5+0x18], R0 ;  /* 0x00001800ffff798c */ /* 0x0003e8000b000005 */
[----:B------:R1:W-:Y:S01]  /*2ff0*/  STS [UR6+0x110], R4 ;  /* 0x00011004ff007988 */ /* 0x0003e20008000806 */
[----:B------:R-:W-:Y:S05]  /*3000*/  BRA `(.L_x_56) ;  /* 0x0000000000107947 */ /* 0x000fea0003800000 */
.L_x_55:
[----:B------:R-:W-:Y:S02]  /*3010*/  MOV R0, 0xffffffff ;  /* 0xffffffff00007802 */ /* 0x000fe40000000f00 */
[----:B------:R-:W-:-:S03]  /*3020*/  MOV R4, 0x3050 ;  /* 0x0000305000047802 */ /* 0x000fc60000000f00 */
[----:B------:R1:W-:Y:S04]  /*3030*/  STS [UR6+0x110], R0 ;  /* 0x00011000ff007988 */ /* 0x0003e80008000806 */
[----:B-1---5:R-:W-:Y:S05]  /*3040*/  CALL.REL.NOINC `($__internal_1_$__cuda_sm10x_tcgen05_guardrail_trap_phase_invalid_during_alloc) ;  /* 0x000000b400e07944 */ /* 0x022fea0003c00000 */
.L_x_56:
[----:B------:R-:W-:Y:S05]  /*3050*/  WARPSYNC.ALL ;  /* 0x0000000000007948 */ /* 0x000fea0003800000 */
[----:B------:R-:W2:Y:S01]  /*3060*/  S2UR UR4, SR_CgaCtaId ;  /* 0x00000000000479c3 */ /* 0x000ea20000008800 */
[----:B------:R-:W-:Y:S01]  /*3070*/  UMOV UR26, 0x400 ;  /* 0x00000400001a7882 */ /* 0x000fe20000000000 */
[----:B------:R-:W-:-:S06]  /*3080*/  NOP ;  /* 0x0000000000007918 */ /* 0x000fcc0000000000 */
[----:B------:R-:W-:Y:S06]  /*3090*/  BAR.ARV 0x6, 0xa0 ;  /* 0x0182800000007b1d */ /* 0x000fec0000002000 */
[----:B------:R-:W3:Y:S01]  /*30a0*/  LDCU UR5, c[0x0][0x38c] ;  /* 0x00007180ff0577ac */ /* 0x000ee20008000800 */
[----:B------:R-:W-:Y:S01]  /*30b0*/  LOP3.LUT R2, R2, 0xffff, RZ, 0xc0, !PT ;  /* 0x0000ffff02027812 */ /* 0x000fe200078ec0ff */
[----:B------:R-:W-:Y:S01]  /*30c0*/  IMAD.MOV.U32 R11, RZ, RZ, 0x1 ;  /* 0x00000001ff0b7424 */ /* 0x000fe200078e00ff */
[----:B------:R-:W-:Y:S01]  /*30d0*/  CS2R R8, SRZ ;  /* 0x0000000000087805 */ /* 0x000fe2000001ff00 */
[----:B------:R-:W4:Y:S01]  /*30e0*/  LDCU UR7, c[0x0][0x38c] ;  /* 0x00007180ff0777ac */ /* 0x000f220008000800 */
[----:B------:R-:W-:Y:S01]  /*30f0*/  R2UR UR27, R2 ;  /* 0x00000000021b72ca */ /* 0x000fe200000e0000 */
[----:B------:R-:W-:Y:S01]  /*3100*/  IMAD.MOV.U32 R10, RZ, RZ, RZ ;  /* 0x000000ffff0a7224 */ /* 0x000fe200078e00ff */
[----:B------:R-:W-:Y:S01]  /*3110*/  UMOV UR31, URZ ;  /* 0x000000ff001f7c82 */ /* 0x000fe20008000000 */
[----:B------:R-:W-:Y:S01]  /*3120*/  UMOV UR22, URZ ;  /* 0x000000ff00167c82 */ /* 0x000fe20008000000 */
[----:B--2---:R-:W-:Y:S01]  /*3130*/  ULEA UR26, UR4, UR26, 0x18 ;  /* 0x0000001a041a7291 */ /* 0x004fe2000f8ec0ff */
[----:B------:R-:W-:Y:S01]  /*3140*/  UMOV UR38, 0x0 ;  /* 0x0000000000267882 */ /* 0x000fe20000000000 */
[----:B------:R-:W-:-:S02]  /*3150*/  UMOV UR39, 0x8400910 ;  /* 0x0840091000277882 */ /* 0x000fc40000000000 */
[----:B------:R-:W-:Y:S02]  /*3160*/  UIADD3 UR4, UPT, UPT, UR26, 0x10800, URZ ;  /* 0x000108001a047890 */ /* 0x000fe4000fffe0ff */
[----:B------:R-:W-:Y:S02]  /*3170*/  UIADD3 UR6, UPT, UPT, UR26, 0x1c800, URZ ;  /* 0x0001c8001a067890 */ /* 0x000fe4000fffe0ff */
[----:B---3--:R-:W-:Y:S01]  /*3180*/  UIADD3 UR5, UPT, UPT, UR5, 0x1f, URZ ;  /* 0x0000001f05057890 */ /* 0x008fe2000fffe0ff */
[----:B-1----:R-:W1:Y:S01]  /*3190*/  LDS R0, [UR26+0x110] ;  /* 0x0001101aff007984 */ /* 0x002e620008000800 */
[----:B------:R-:W-:Y:S01]  /*31a0*/  UMOV UR36, 0x0 ;  /* 0x0000000000247882 */ /* 0x000fe20000000000 */
[----:B------:R-:W-:Y:S01]  /*31b0*/  UMOV UR37, 0x8400910 ;  /* 0x0840091000257882 */ /* 0x000fe20000000000 */
[----:B------:R-:W-:Y:S02]  /*31c0*/  USHF.R.S32.HI UR40, URZ, 0x1f, UR5 ;  /* 0x0000001fff287899 */ /* 0x000fe40008011405 */
[----:B----4-:R-:W-:-:S02]  /*31d0*/  UISETP.GE.AND UP4, UPT, UR7, 0x1, UPT ;  /* 0x000000010700788c */ /* 0x010fc4000bf86270 */
[----:B------:R-:W-:Y:S02]  /*31e0*/  ULEA.HI UR40, UR40, UR5, URZ, 0x5 ;  /* 0x0000000528287291 */ /* 0x000fe4000f8f28ff */
[----:B------:R-:W-:Y:S02]  /*31f0*/  USHF.R.U32.HI UR5, URZ, 0x4, UR4 ;  /* 0x00000004ff057899 */ /* 0x000fe40008011604 */
[----:B------:R-:W-:Y:S02]  /*3200*/  USHF.R.S32.HI UR40, URZ, 0x5, UR40 ;  /* 0x00000005ff287899 */ /* 0x000fe40008011428 */
[----:B------:R-:W-:Y:S02]  /*3210*/  USHF.R.U32.HI UR4, URZ, 0x4, UR6 ;  /* 0x00000004ff047899 */ /* 0x000fe40008011606 */
[----:B------:R-:W-:Y:S02]  /*3220*/  UISETP.LT.AND UP0, UPT, UR40, 0x1, UPT ;  /* 0x000000012800788c */ /* 0x000fe4000bf01270 */
[----:B------:R-:W-:-:S02]  /*3230*/  ULOP3.LUT UR5, UR5, 0x3fff, URZ, 0xc0, !UPT ;  /* 0x00003fff05057892 */ /* 0x000fc4000f8ec0ff */
[----:B------:R-:W-:Y:S02]  /*3240*/  ULOP3.LUT UR4, UR4, 0x3fff, URZ, 0xc0, !UPT ;  /* 0x00003fff04047892 */ /* 0x000fe4000f8ec0ff */
[----:B------:R-:W-:Y:S02]  /*3250*/  USEL UR41, UR40, 0x1, !UP0 ;  /* 0x0000000128297887 */ /* 0x000fe4000c000000 */
[----:B------:R-:W-:Y:S02]  /*3260*/  ULOP3.LUT UR28, UR5, 0x10000, URZ, 0xfc, !UPT ;  /* 0x00010000051c7892 */ /* 0x000fe4000f8efcff */
[----:B------:R-:W-:Y:S02]  /*3270*/  ULOP3.LUT UR29, UR4, 0x10000, URZ, 0xfc, !UPT ;  /* 0x00010000041d7892 */ /* 0x000fe4000f8efcff */
[----:B------:R-:W-:Y:S01]  /*3280*/  UIADD3 UR41, UPT, UPT, -UR41, URZ, URZ ;  /* 0x000000ff29297290 */ /* 0x000fe2000fffe1ff */
[----:B------:R-:W-:Y:S01]  /*3290*/  UMOV UR34, 0x0 ;  /* 0x0000000000227882 */ /* 0x000fe20000000000 */
[----:B------:R-:W-:Y:S01]  /*32a0*/  UMOV UR35, 0x8400910 ;  /* 0x0840091000237882 */ /* 0x000fe20000000000 */
[----:B------:R-:W-:Y:S01]  /*32b0*/  UMOV UR32, 0x0 ;  /* 0x0000000000207882 */ /* 0x000fe20000000000 */
[----:B------:R-:W-:Y:S01]  /*32c0*/  UMOV UR33, 0x8400910 ;  /* 0x0840091000217882 */ /* 0x000fe20000000000 */
[----:B-1----:R-:W-:-:S15]  /*32d0*/  R2UR UR42, R0 ;  /* 0x00000000002a72ca */ /* 0x002fde00000e0000 */
.L_x_65:
[----:B------:R-:W-:Y:S02]  /*32e0*/  LEA R0, R10, UR26, 0x3 ;  /* 0x0000001a0a007c11 */ /* 0x000fe4000f8e18ff */
[----:B------:R-:W-:Y:S02]  /*32f0*/  SHF.L.U32 R2, R9, 0x1f, RZ ;  /* 0x0000001f09027819 */ /* 0x000fe400000006ff */
[----:B------:R-:W-:Y:S01]  /*3300*/  PLOP3.LUT P0, PT, PT, PT, UP4, 0x80, 0x8 ;  /* 0x000000000008781c */ /* 0x000fe20003f0f048 */
[----:B------:R-:W-:Y:S01]  /*3310*/  VIADD R3, R0, 0x90 ;  /* 0x0000009000037836 */ /* 0x000fe20000000000 */
[----:B-1----:R-:W1:Y:S02]  /*3320*/  SYNCS.PHASECHK.TRANS64.TRYWAIT P1, [R0+URZ+0x80], R2 ;  /* 0x00008002000075a7 */ /* 0x002e6400080211ff */
[----:B-1-3--:R-:W-:Y:S09]  /*3330*/  @!P1 BRA `(.L_x_59) ;  /* 0x000000a800a49947 */ /* 0x00aff20003800000 */
.L_x_184:
[----:B------:R-:W-:Y:S01]  /*3340*/  LEA R4, R10, UR26, 0x4 ;  /* 0x0000001a0a047c11 */ /* 0x000fe2000f8e20ff */
[----:B------:R-:W-:Y:S01]  /*3350*/  @UP4 ULEA UR4, UR22, UR26, 0x3 ;  /* 0x0000001a16044291 */ /* 0x000fe2000f8e18ff */
[----:B------:R-:W-:Y:S01]  /*3360*/  PLOP3.LUT P2, PT, PT, PT, PT, 0x80, 0x8 ;  /* 0x000000000008781c */ /* 0x000fe20003f4f070 */
[----:B------:R-:W-:Y:S01]  /*3370*/  ULEA UR30, UR31, UR26, 0x3 ;  /* 0x0000001a1f1e7291 */ /* 0x000fe2000f8e18ff */
[----:B------:R-:W-:Y:S01]  /*3380*/  PRMT R3, RZ, 0x654, R3 ;  /* 0x00000654ff037816 */ /* 0x000fe20000000003 */
[----:B------:R-:W-:Y:S01]  /*3390*/  ULEA UR11, UR31, UR42, 0x8 ;  /* 0x0000002a1f0b7291 */ /* 0x000fe2000f8e40ff */
[----:B------:R-:W2:Y:S01]  /*33a0*/  LDS.128 R4, [R4+0xf0] ;  /* 0x0000f00004047984 */ /* 0x000ea20000000c00 */
[----:B-1----:R-:W-:Y:S02]  /*33b0*/  @P0 SHF.L.U32 R2, R8, 0x1f, RZ ;  /* 0x0000001f08020819 */ /* 0x002fe400000006ff */
[----:B------:R-:W-:Y:S01]  /*33c0*/  SHF.L.U32 R0, R11, 0x1f, RZ ;  /* 0x0000001f0b007819 */ /* 0x000fe200000006ff */
[----:B------:R-:W-:Y:S01]  /*33d0*/  @!PT LDS RZ, [RZ] ;  /* 0x00000000fffff984 */ /* 0x000fe20000000800 */
[----:B------:R-:W-:Y:S01]  /*33e0*/  @!PT LDS RZ, [RZ] ;  /* 0x00000000fffff984 */ /* 0x000fe20000000800 */
[----:B------:R-:W-:Y:S01]  /*33f0*/  @!PT LDS RZ, [RZ] ;  /* 0x00000000fffff984 */ /* 0x000fe20000000800 */
[----:B------:R-:W-:Y:S01]  /*3400*/  @!PT LDS RZ, [RZ] ;  /* 0x00000000fffff984 */ /* 0x000fe20000000800 */
[----:B------:R1:W-:Y:S06]  /*3410*/  MEMBAR.ALL.CTA ;  /* 0x0000000000007992 */ /* 0x0003ec0000008000 */
[----:B-1----:R-:W1:Y:S02]  /*3420*/  FENCE.VIEW.ASYNC.S ;  /* 0x00000000000073c6 */ /* 0x002e640000000000 */
[----:B-1----:R1:W-:Y:S01]  /*3430*/  SYNCS.ARRIVE.TRANS64.RED.A1T0 RZ, [R3+URZ], RZ ;  /* 0x000000ff03ff79a7 */ /* 0x0023e200081004ff */
[----:B------:R1:W3:Y:S01]  /*3440*/  @P0 SYNCS.PHASECHK.TRANS64.TRYWAIT P2, [UR4], R2 ;  /* 0x00000002ff0005a7 */ /* 0x0002e20008041104 */
[----:B--2---:R-:W-:Y:S01]  /*3450*/  LOP3.LUT P1, RZ, R6, 0x1, RZ, 0xc0, !PT ;  /* 0x0000000106ff7812 */ /* 0x004fe2000782c0ff */
[----:B------:R-:W2:Y:S02]  /*3460*/  SYNCS.PHASECHK.TRANS64.TRYWAIT P0, [UR30+0xb0], R0 ;  /* 0x0000b000ff0075a7 */ /* 0x000ea4000800111e */
[----:B-123--:R-:W-:Y:S10]  /*3470*/  @!P0 BRA `(.L_x_60) ;  /* 0x000000a800688947 */ /* 0x00eff40003800000 */
.L_x_186:
[----:B------:R-:W-:Y:S01]  /*3480*/  IADD3 R10, PT, PT, R10, 0x1, RZ ;  /* 0x000000010a0a7810 */ /* 0x000fe20007ffe0ff */
[----:B------:R-:W-:Y:S06]  /*3490*/  BRA.U !UP4, `(.L_x_61) ;  /* 0x000000010cc07547 */ /* 0x000fec000b800000 */
[----:B------:R-:W-:Y:S01]  /*34a0*/  UPLOP3.LUT UP2, UPT, UPT, UPT, UPT, 0x40, 0x4 ;  /* 0x000000000004789c */ /* 0x000fe20003f4e870 */
[----:B------:R-:W-:Y:S01]  /*34b0*/  UMOV UR24, UR41 ;  /* 0x0000002900187c82 */ /* 0x000fe20008000000 */
[----:B------:R-:W-:Y:S01]  /*34c0*/  UMOV UR23, UR40 ;  /* 0x0000002800177c82 */ /* 0x000fe20008000000 */
[----:B------:R-:W-:-:S08]  /*34d0*/  UMOV UR10, UR22 ;  /* 0x00000016000a7c82 */ /* 0x000fd00008000000 */
.L_x_64:
[----:B------:R-:W-:Y:S02]  /*34e0*/  UIADD3 UR24, UPT, UPT, UR24, 0x1, URZ ;  /* 0x0000000118187890 */ /* 0x000fe4000fffe0ff */
[----:B--2---:R-:W-:Y:S02]  /*34f0*/  ULEA UR5, UR10, UR26, 0x3 ;  /* 0x0000001a0a057291 */ /* 0x004fe4000f8e18ff */
[----:B------:R-:W-:Y:S01]  /*3500*/  UISETP.NE.AND UP3, UPT, UR24, URZ, UPT ;  /* 0x000000ff1800728c */ /* 0x000fe2000bf65270 */
[----:B---3--:R-:W-:Y:S10]  /*3510*/  @P2 BRA `(.L_x_62) ;  /* 0x00000000000c2947 */ /* 0x008ff40003800000 */
[----:B-1----:R-:W-:Y:S04]  /*3520*/  SHF.L.U32 R2, R8, 0x1f, RZ ;  /* 0x0000001f08027819 */ /* 0x002fe800000006ff */
[----:B------:R-:W1:Y:S02]  /*3530*/  SYNCS.PHASECHK.TRANS64.TRYWAIT P0, [UR5], R2 ;  /* 0x00000002ff0075a7 */ /* 0x000e640008001105 */
[----:B-1----:R-:W-:Y:S05]  /*3540*/  @!P0 BRA `(.L_x_63) ;  /* 0x000000a8004c8947 */ /* 0x002fea0003800000 */
.L_x_62:
[----:B------:R-:W-:Y:S01]  /*3550*/  UISETP.NE.AND UP0, UPT, UR23, 0x1, UPT ;  /* 0x000000011700788c */ /* 0x000fe2000bf05270 */
[----:B------:R-:W-:Y:S01]  /*3560*/  PLOP3.LUT P2, PT, PT, PT, PT, 0x80, 0x8 ;  /* 0x000000000008781c */ /* 0x000fe20003f4f070 */
[----:B------:R-:W-:Y:S02]  /*3570*/  UIADD3 UR4, UPT, UPT, UR10, 0x1, URZ ;  /* 0x000000010a047890 */ /* 0x000fe4000fffe0ff */
[----:B------:R-:W-:Y:S02]  /*3580*/  UIADD3 UR25, UPT, UPT, UR5, 0x18, URZ ;  /* 0x0000001805197890 */ /* 0x000fe4000fffe0ff */
[----:B------:R-:W-:Y:S01]  /*3590*/  UISETP.NE.AND UP1, UPT, UR4, 0x3, UPT ;  /* 0x000000030400788c */ /* 0x000fe2000bf25270 */
[----:B------:R-:W-:Y:S01]  /*35a0*/  PLOP3.LUT P0, PT, PT, PT, UP0, 0x80, 0x8 ;  /* 0x000000000008781c */ /* 0x000fe20003f0f008 */
[----:B------:R-:W-:Y:S02]  /*35b0*/  UIADD3 UR23, UPT, UPT, UR23, -0x1, URZ ;  /* 0xffffffff17177890 */ /* 0x000fe4000fffe0ff */
[----:B------:R-:W-:Y:S02]  /*35c0*/  USEL UR6, URZ, 0x1, UP1 ;  /* 0x00000001ff067887 */ /* 0x000fe40008800000 */
[----:B------:R-:W-:Y:S01]  /*35d0*/  USEL UR22, UR4, URZ, UP1 ;  /* 0x000000ff04167287 */ /* 0x000fe20008800000 */
[----:B------:R-:W-:Y:S01]  /*35e0*/  UMOV UR7, 0x40004040 ;  /* 0x4000404000077882 */ /* 0x000fe20000000000 */
[----:B------:R-:W-:Y:S02]  /*35f0*/  UMOV UR5, 0x40004040 ;  /* 0x4000404000057882 */ /* 0x000fe40000000000 */
[----:B------:R-:W-:Y:S01]  /*3600*/  @UP0 ULEA UR4, UR22, UR26, 0x3 ;  /* 0x0000001a16040291 */ /* 0x000fe2000f8e18ff */
[----:B------:R-:W-:Y:S01]  /*3610*/  LOP3.LUT R8, R8, UR6, RZ, 0x3c, !PT ;  /* 0x0000000608087c12 */ /* 0x000fe2000f8e3cff */
[----:B------:R-:W-:Y:S01]  /*3620*/  ULEA UR6, UR10, UR29, 0xb ;  /* 0x0000001d0a067291 */ /* 0x000fe2000f8e58ff */
[----:B------:R-:W-:Y:S02]  /*3630*/  UMOV UR21, 0x40004040 ;  /* 0x4000404000157882 */ /* 0x000fe40000000000 */
[----:B-1----:R-:W-:Y:S01]  /*3640*/  @P0 SHF.L.U32 R0, R8, 0x1f, RZ ;  /* 0x0000001f08000819 */ /* 0x002fe200000006ff */
[----:B------:R-:W-:Y:S02]  /*3650*/  UIADD3 UR20, UPT, UPT, UR6, 0x2, URZ ;  /* 0x0000000206147890 */ /* 0x000fe4000fffe0ff */
[----:B------:R-:W-:Y:S01]  /*3660*/  UIADD3 UR16, UPT, UPT, UR6, 0x4, URZ ;  /* 0x0000000406107890 */ /* 0x000fe2000fffe0ff */
[----:B------:R2:W3:Y:S01]  /*3670*/  @P0 SYNCS.PHASECHK.TRANS64.TRYWAIT P2, [UR4], R0 ;  /* 0x00000000ff0005a7 */ /* 0x0004e20008041104 */
[----:B------:R-:W-:Y:S02]  /*3680*/  ULEA UR4, UR10, UR28, 0xa ;  /* 0x0000001c0a047291 */ /* 0x000fe4000f8e50ff */
[----:B------:R-:W-:Y:S02]  /*3690*/  UIADD3 UR12, UPT, UPT, UR6, 0x6, URZ ;  /* 0x00000006060c7890 */ /* 0x000fe4000fffe0ff */
[----:B------:R-:W-:Y:S02]  /*36a0*/  UIADD3 UR18, UPT, UPT, UR4, 0x2, URZ ;  /* 0x0000000204127890 */ /* 0x000fe4000fffe0ff */
[----:B------:R-:W-:Y:S02]  /*36b0*/  UIADD3 UR14, UPT, UPT, UR4, 0x4, URZ ;  /* 0x00000004040e7890 */ /* 0x000fe4000fffe0ff */
[----:B------:R-:W-:Y:S01]  /*36c0*/  UIADD3 UR8, UPT, UPT, UR4, 0x6, URZ ;  /* 0x0000000604087890 */ /* 0x000fe2000fffe0ff */
[----:B------:R2:W-:Y:S01]  /*36d0*/  UTCHMMA gdesc[UR4], gdesc[UR6], tmem[UR11], tmem[UR38], idesc[UR39], UP2 ;  /* 0x00ff2606040075ea */ /* 0x0005e2000900000b */
[----:B------:R-:W-:Y:S01]  /*36e0*/  UPLOP3.LUT UP2, UPT, UPT, UPT, UPT, 0x80, 0x8 ;  /* 0x000000000008789c */ /* 0x000fe20003f4f070 */
[----:B------:R-:W-:Y:S01]  /*36f0*/  UMOV UR19, 0x40004040 ;  /* 0x4000404000137882 */ /* 0x000fe20000000000 */
[----:B------:R-:W-:Y:S01]  /*3700*/  UMOV UR17, 0x40004040 ;  /* 0x4000404000117882 */ /* 0x000fe20000000000 */
[----:B------:R2:W-:Y:S01]  /*3710*/  UTCHMMA gdesc[UR18], gdesc[UR20], tmem[UR11], tmem[UR36], idesc[UR37], UPT ;  /* 0x00ff2414120075ea */ /* 0x0005e2000b80000b */
[----:B------:R-:W-:Y:S01]  /*3720*/  UMOV UR15, 0x40004040 ;  /* 0x40004040000f7882 */ /* 0x000fe20000000000 */
[----:B------:R-:W-:Y:S01]  /*3730*/  UMOV UR13, 0x40004040 ;  /* 0x40004040000d7882 */ /* 0x000fe20000000000 */
[----:B------:R-:W-:Y:S01]  /*3740*/  UMOV UR9, 0x40004040 ;  /* 0x4000404000097882 */ /* 0x000fe20000000000 */
[----:B------:R2:W-:Y:S01]  /*3750*/  UTCHMMA gdesc[UR14], gdesc[UR16], tmem[UR11], tmem[UR34], idesc[UR35], UPT ;  /* 0x00ff22100e0075ea */ /* 0x0005e2000b80000b */
[----:B------:R2:W-:Y:S01]  /*3760*/  UTCHMMA gdesc[UR8], gdesc[UR12], tmem[UR11], tmem[UR32], idesc[UR33], UPT ;  /* 0x00ff200c080075ea */ /* 0x0005e2000b80000b */
[----:B------:R2:W-:Y:S01]  /*3770*/  UTCBAR.MULTICAST [UR25], URZ, UR27 ;  /* 0x000000ff190073e9 */ /* 0x0005e2000800081b */
[----:B------:R-:W-:Y:S01]  /*3780*/  UMOV UR10, UR22 ;  /* 0x00000016000a7c82 */ /* 0x000fe20008000000 */
[----:B------:R-:W-:Y:S05]  /*3790*/  BRA.U UP3, `(.L_x_64) ;  /* 0xfffffffd03507547 */ /* 0x000fea000b83ffff */
.L_x_61:
[----:B--2---:R-:W-:Y:S01]  /*37a0*/  UIADD3 UR4, UPT, UPT, UR31, 0x1, URZ ;  /* 0x000000011f047890 */ /* 0x004fe2000fffe0ff */
[C---:B------:R-:W-:Y:S01]  /*37b0*/  ISETP.NE.AND P0, PT, R10.reuse, 0x2, PT ;  /* 0x000000020a00780c */ /* 0x040fe20003f05270 */
[----:B------:R-:W-:Y:S02]  /*37c0*/  UIADD3 UR5, UPT, UPT, UR30, 0xa0, URZ ;  /* 0x000000a01e057890 */ /* 0x000fe4000fffe0ff */
[----:B------:R-:W-:Y:S01]  /*37d0*/  UISETP.NE.AND UP0, UPT, UR4, 0x2, UPT ;  /* 0x000000020400788c */ /* 0x000fe2000bf05270 */
[----:B-1----:R-:W-:Y:S02]  /*37e0*/  SEL R0, RZ, 0x1, P0 ;  /* 0x00000001ff007807 */ /* 0x002fe40000000000 */
[----:B------:R-:W-:Y:S01]  /*37f0*/  SEL R10, R10, RZ, P0 ;  /* 0x000000ff0a0a7207 */ /* 0x000fe20000000000 */
[----:B------:R-:W-:Y:S01]  /*3800*/  USEL UR6, URZ, 0x1, UP0 ;  /* 0x00000001ff067887 */ /* 0x000fe20008000000 */
[----:B------:R-:W-:Y:S01]  /*3810*/  LOP3.LUT R9, R9, R0, RZ, 0x3c, !PT ;  /* 0x0000000009097212 */ /* 0x000fe200078e3cff */
[----:B------:R-:W-:Y:S01]  /*3820*/  USEL UR31, UR4, URZ, UP0 ;  /* 0x000000ff041f7287 */ /* 0x000fe20008000000 */
[----:B------:R1:W-:Y:S03]  /*3830*/  UTCBAR [UR5], URZ ;  /* 0x000000ff050073e9 */ /* 0x0003e600080000ff */
[----:B------:R-:W-:Y:S01]  /*3840*/  LOP3.LUT R11, R11, UR6, RZ, 0x3c, !PT ;  /* 0x000000060b0b7c12 */ /* 0x000fe2000f8e3cff */
[----:B------:R-:W-:Y:S07]  /*3850*/  @P1 BRA `(.L_x_65) ;  /* 0xfffffff800a01947 */ /* 0x000fee000383ffff */
[----:B------:R-:W2:Y:S01]  /*3860*/  S2UR UR7, SR_CgaCtaId ;  /* 0x00000000000779c3 */ /* 0x000ea20000008800 */
[----:B------:R-:W-:Y:S01]  /*3870*/  ELECT P0, URZ, PT ;  /* 0x0000000000ff782f */ /* 0x000fe20003800000 */
[----:B------:R-:W-:Y:S01]  /*3880*/  IMAD.MOV.U32 R0, RZ, RZ, 0x1 ;  /* 0x00000001ff007424 */ /* 0x000fe200078e00ff */
[----:B------:R-:W-:Y:S01]  /*3890*/  UIADD3 UR26, UPT, UPT, UR26, 0xb0, URZ ;  /* 0x000000b01a1a7890 */ /* 0x000fe2000fffe0ff */
[----:B------:R-:W-:Y:S01]  /*38a0*/  SHF.L.U32 R2, R11, 0x1f, RZ ;  /* 0x0000001f0b027819 */ /* 0x000fe200000006ff */
[----:B------:R-:W-:-:S03]  /*38b0*/  UMOV UR4, 0x40 ;  /* 0x0000004000047882 */ /* 0x000fc60000000000 */
[----:B------:R-:W-:Y:S01]  /*38c0*/  UVIRTCOUNT.DEALLOC.SMPOOL 0x80 ;  /* 0x000000800000784c */ /* 0x000fe20000000000 */
[----:B--2---:R-:W-:Y:S02]  /*38d0*/  ULEA UR7, UR7, UR4, 0x18 ;  /* 0x0000000407077291 */ /* 0x004fe4000f8ec0ff */
[----:B------:R-:W-:-:S07]  /*38e0*/  ULEA UR4, UR31, UR26, 0x3 ;  /* 0x0000001a1f047291 */ /* 0x000fce000f8e18ff */
[----:B------:R2:W-:Y:S02]  /*38f0*/  @P0 STS.U8 [UR7+0x1c], R0 ;  /* 0x00001c00ff000988 */ /* 0x0005e40008000007 */
[----:B------:R-:W4:Y:S02]  /*3900*/  SYNCS.PHASECHK.TRANS64.TRYWAIT P0, [UR4], R2 ;  /* 0x00000002ff0075a7 */ /* 0x000f240008001104 */
[----:B--2-4-:R-:W-:Y:S05]  /*3910*/  @!P0 BRA `(.L_x_66) ;  /* 0x000000a400708947 */ /* 0x014fea0003800000 */
.L_x_189:
[----:B------:R-:W-:-:S04]  /*3920*/  UIADD3 UR4, UPT, UPT, UR31, 0x1, URZ ;  /* 0x000000011f047890 */ /* 0x000fc8000fffe0ff */
[----:B------:R-:W-:-:S04]  /*3930*/  UISETP.NE.AND UP0, UPT, UR4, 0x2, UPT ;  /* 0x000000020400788c */ /* 0x000fc8000bf05270 */
[----:B-1----:R-:W-:Y:S02]  /*3940*/  USEL UR5, URZ, 0x1, UP0 ;  /* 0x00000001ff057887 */ /* 0x002fe40008000000 */
[----:B------:R-:W-:-:S04]  /*3950*/  USEL UR4, UR4, URZ, UP0 ;  /* 0x000000ff04047287 */ /* 0x000fc80008000000 */
[----:B------:R-:W-:Y:S01]  /*3960*/  ULEA UR4, UR4, UR26, 0x3 ;  /* 0x0000001a04047291 */ /* 0x000fe2000f8e18ff */
[----:B--2---:R-:W-:-:S04]  /*3970*/  LOP3.LUT R2, R11, UR5, RZ, 0x3c, !PT ;  /* 0x000000050b027c12 */ /* 0x004fc8000f8e3cff */
[----:B------:R-:W-:-:S04]  /*3980*/  SHF.L.U32 R2, R2, 0x1f, RZ ;  /* 0x0000001f02027819 */ /* 0x000fc800000006ff */
[----:B------:R-:W1:Y:S02]  /*3990*/  SYNCS.PHASECHK.TRANS64.TRYWAIT P0, [UR4], R2 ;  /* 0x00000002ff0075a7 */ /* 0x000e640008001104 */
[----:B-1----:R-:W-:Y:S05]  /*39a0*/  @!P0 BRA `(.L_x_67) ;  /* 0x000000a400648947 */ /* 0x002fea0003800000 */
.L_x_191:
[----:B------:R-:W-:Y:S01]  /*39b0*/  NOP ;  /* 0x0000000000007918 */ /* 0x000fe20000000000 */
[----:B-1----:R-:W1:Y:S01]  /*39c0*/  LDS R0, [UR7+0x14] ;  /* 0x00001407ff007984 */ /* 0x002e620008000800 */
[----:B------:R-:W-:Y:S01]  /*39d0*/  ULOP3.LUT UR4, UR42, 0xffff, URZ, 0xc0, !UPT ;  /* 0x0000ffff2a047892 */ /* 0x000fe2000f8ec0ff */
[----:B------:R-:W-:Y:S01]  /*39e0*/  UMOV UR5, 0xffff ;  /* 0x0000ffff00057882 */ /* 0x000fe20000000000 */
[----:B------:R-:W-:Y:S02]  /*39f0*/  UMOV UR6, 0x1 ;  /* 0x0000000100067882 */ /* 0x000fe40000000000 */
[----:B------:R-:W-:-:S04]  /*3a00*/  USHF.R.U32.HI UR4, URZ, 0x5, UR4 ;  /* 0x00000005ff047899 */ /* 0x000fc80008011604 */
[----:B------:R-:W-:Y:S02]  /*3a10*/  USHF.L.U32 UR5, UR5, UR4, URZ ;  /* 0x0000000405057299 */ /* 0x000fe400080006ff */
[----:B------:R-:W-:-:S04]  /*3a20*/  USHF.L.U32 UR4, UR6, UR4, URZ ;  /* 0x0000000406047299 */ /* 0x000fc800080006ff */
[----:B-1----:R-:W-:-:S04]  /*3a30*/  LOP3.LUT R0, R0, UR5, RZ, 0xc0, !PT ;  /* 0x0000000500007c12 */ /* 0x002fc8000f8ec0ff */
[----:B------:R-:W-:-:S13]  /*3a40*/  ISETP.NE.AND P0, PT, R0, UR5, PT ;  /* 0x0000000500007c0c */ /* 0x000fda000bf05270 */
[----:B------:R-:W-:Y:S05]  /*3a50*/  @P0 BRA `(.L_x_68) ;  /* 0x0000000000580947 */ /* 0x000fea0003800000 */
[----:B------:R-:W1:Y:S02]  /*3a60*/  LDS R0, [UR7+0x18] ;  /* 0x00001807ff007984 */ /* 0x000e640008000800 */
[----:B-1----:R-:W-:-:S04]  /*3a70*/  LOP3.LUT R0, R0, UR4, RZ, 0xc0, !PT ;  /* 0x0000000400007c12 */ /* 0x002fc8000f8ec0ff */
[----:B------:R-:W-:-:S13]  /*3a80*/  ISETP.NE.AND P0, PT, R0, UR4, PT ;  /* 0x0000000400007c0c */ /* 0x000fda000bf05270 */
[----:B------:R-:W-:Y:S05]  /*3a90*/  @P0 BRA `(.L_x_69) ;  /* 0x00000000003c0947 */ /* 0x000fea0003800000 */
[----:B------:R-:W1:Y:S01]  /*3aa0*/  S2R R2, SR_LANEID ;  /* 0x0000000000027919 */ /* 0x000e620000000000 */
[----:B------:R-:W-:-:S06]  /*3ab0*/  ULOP3.LUT UR5, URZ, UR5, URZ, 0x33, !UPT ;  /* 0x00000005ff057292 */ /* 0x000fcc000f8e33ff */
[----:B------:R-:W-:-:S04]  /*3ac0*/  IMAD.U32 R0, RZ, RZ, UR5 ;  /* 0x00000005ff007e24 */ /* 0x000fc8000f8e00ff */
[----:B------:R2:W4:Y:S02]  /*3ad0*/  REDUX UR8, R0 ;  /* 0x00000000000873c4 */ /* 0x0005240000000000 */
[----:B------:R1:W-:Y:S01]  /*3ae0*/  UTCATOMSWS.AND URZ, UR5 ;  /* 0x0000000500ff79e3 */ /* 0x0003e20008000000 */
[----:B--2---:R-:W-:Y:S01]  /*3af0*/  LOP3.LUT R0, RZ, UR4, RZ, 0x33, !PT ;  /* 0x00000004ff007c12 */ /* 0x004fe2000f8e33ff */
[----:B------:R-:W-:Y:S02]  /*3b00*/  VOTEU.ANY UR4, UPT, PT ;  /* 0x0000000000047886 */ /* 0x000fe400038e0100 */
[----:B------:R-:W-:Y:S02]  /*3b10*/  UFLO.U32 UR4, UR4 ;  /* 0x00000004000472bd */ /* 0x000fe400080e0000 */
[----:B------:R-:W2:Y:S04]  /*3b20*/  REDUX UR6, R0 ;  /* 0x00000000000673c4 */ /* 0x000ea80000000000 */
[----:B-1----:R-:W-:-:S02]  /*3b30*/  ISETP.EQ.U32.AND P0, PT, R2, UR4, PT ;  /* 0x0000000402007c0c */ /* 0x002fc4000bf02070 */
[----:B----4-:R-:W-:-:S11]  /*3b40*/  MOV R2, UR8 ;  /* 0x0000000800027c02 */ /* 0x010fd60008000f00 */
[----:B------:R1:W-:Y:S01]  /*3b50*/  @P0 ATOMS.AND RZ, [UR7+0x14], R2 ;  /* 0x00001402ffff098c */ /* 0x0003e2000a800007 */
[----:B--2---:R-:W-:-:S05]  /*3b60*/  IMAD.U32 R0, RZ, RZ, UR6 ;  /* 0x00000006ff007e24 */ /* 0x004fca000f8e00ff */
[----:B------:R1:W-:Y:S01]  /*3b70*/  @P0 ATOMS.AND RZ, [UR7+0x18], R0 ;  /* 0x00001800ffff098c */ /* 0x0003e2000a800007 */
[----:B------:R-:W-:Y:S05]  /*3b80*/  BRA `(.L_x_70) ;  /* 0x0000000000147947 */ /* 0x000fea0003800000 */
.L_x_69:
[----:B------:R-:W-:Y:S02]  /*3b90*/  MOV R2, 0x3bb0 ;  /* 0x00003bb000027802 */ /* 0x000fe40000000f00 */
[----:B---3-5:R-:W-:Y:S05]  /*3ba0*/  CALL.REL.NOINC `($__internal_0_$__cuda_sm10x_tcgen05_guardrail_trap_col_being_dealloced_not_returned_by_alloc) ;  /* 0x000000a800fc7944 */ /* 0x028fea0003c00000 */
[----:B------:R-:W-:Y:S05]  /*3bb0*/  BRA `(.L_x_70) ;  /* 0x0000000000087947 */ /* 0x000fea0003800000 */
.L_x_68:
[----:B------:R-:W-:Y:S02]  /*3bc0*/  MOV R2, 0x3be0 ;  /* 0x00003be000027802 */ /* 0x000fe40000000f00 */
[----:B---3-5:R-:W-:Y:S05]  /*3bd0*/  CALL.REL.NOINC `($__internal_2_$__cuda_sm10x_tcgen05_guardrail_trap_unallocated_columns_being_dealloced) ;  /* 0x000000ac00087944 */ /* 0x028fea0003c00000 */
.L_x_70:
[----:B------:R-:W-:Y:S01]  /*3be0*/  NOP ;  /* 0x0000000000007918 */ /* 0x000fe20000000000 */
[----:B------:R-:W-:Y:S05]  /*3bf0*/  EXIT ;  /* 0x000000000000794d */ /* 0x000fea0003800000 */
.L_x_54:
[----:B------:R-:W-:-:S09]  /*3c00*/  UISETP.NE.OR UP0, UPT, UR17, 0x3, !UP3 ;  /* 0x000000031100788c */ /* 0x000fd2000df05670 */
[----:B------:R-:W-:Y:S05]  /*3c10*/  BRA.U UP0, `(.L_x_71) ;  /* 0x0000001500c87547 */ /* 0x000fea000b800000 */
[----:B------:R-:W1:Y:S01]  /*3c20*/  S2UR UR10, SR_CgaCtaId ;  /* 0x00000000000a79c3 */ /* 0x000e620000008800 */
[----:B------:R-:W2:Y:S01]  /*3c30*/  LDCU UR46, c[0x0][0x370] ;  /* 0x00006e00ff2e77ac */ /* 0x000ea20008000800 */
[----:B------:R-:W-:Y:S01]  /*3c40*/  HFMA2 R14, -RZ, RZ, 0, 0 ;  /* 0x00000000ff0e7431 */ /* 0x000fe200000001ff */
[----:B------:R-:W-:Y:S01]  /*3c50*/  MOV R13, RZ ;  /* 0x000000ff000d7202 */ /* 0x000fe20000000f00 */
[----:B------:R-:W-:Y:S01]  /*3c60*/  HFMA2 R7, -RZ, RZ, 0, 2 ;  /* 0x00004000ff077431 */ /* 0x000fe200000001ff */
[----:B------:R-:W2:Y:S03]  /*3c70*/  LDCU.128 UR48, c[0x0][0xb10] ;  /* 0x00016200ff3077ac */ /* 0x000ea60008000c00 */
[----:B------:R-:W3:Y:S01]  /*3c80*/  LDC.64 R16, c[0x0][0x348] ;  /* 0x0000d200ff107b82 */ /* 0x000ee20000000a00 */
[----:B------:R-:W4:Y:S01]  /*3c90*/  LDCU UR39, c[0x0][0x374] ;  /* 0x00006e80ff2777ac */ /* 0x000f220008000800 */
[----:B------:R-:W1:Y:S06]  /*3ca0*/  LDCU UR15, c[0x0][0xb0c] ;  /* 0x00016180ff0f77ac */ /* 0x000e6c0008000800 */
[----:B------:R-:W3:Y:S01]  /*3cb0*/  LDC.64 R2, c[0x0][0x888] ;  /* 0x00022200ff027b82 */ /* 0x000ee20000000a00 */
[----:B------:R-:W3:Y:S01]  /*3cc0*/  LDCU UR54, c[0x0][0xb20] ;  /* 0x00016400ff3677ac */ /* 0x000ee20008000800 */
[----:B------:R-:W3:Y:S06]  /*3cd0*/  LDCU UR4, c[0x0][0xb30] ;  /* 0x00016600ff0477ac */ /* 0x000eec0008000800 */
[----:B------:R-:W3:Y:S01]  /*3ce0*/  LDC.64 R4, c[0x0][0x890] ;  /* 0x00022400ff047b82 */ /* 0x000ee20000000a00 */
[----:B------:R-:W-:Y:S01]  /*3cf0*/  UMOV UR21, 0x400 ;  /* 0x0000040000157882 */ /* 0x000fe20000000000 */
[----:B--2---:R-:W-:-:S02]  /*3d00*/  UIMAD.WIDE.U32 UR6, UR46, UR48, URZ ;  /* 0x000000302e0672a5 */ /* 0x004fc4000f8e00ff */
[----:B----4-:R-:W-:Y:S02]  /*3d10*/  UIMAD.WIDE.U32 UR8, UR39, UR51, URZ ;  /* 0x00000033270872a5 */ /* 0x010fe4000f8e00ff */
[----:B-1----:R-:W-:Y:S02]  /*3d20*/  ULEA UR21, UR10, UR21, 0x18 ;  /* 0x000000150a157291 */ /* 0x002fe4000f8ec0ff */
[----:B------:R-:W-:Y:S02]  /*3d30*/  UPLOP3.LUT UP1, UPT, UPT, UPT, UPT, 0x40, 0x4 ;  /* 0x000000000004789c */ /* 0x000fe40003f2e870 */
[----:B------:R-:W-:Y:S02]  /*3d40*/  UIADD3 UR41, UPT, UPT, UR21, 0x30, URZ ;  /* 0x0000003015297890 */ /* 0x000fe4000fffe0ff */
[----:B------:R-:W-:Y:S02]  /*3d50*/  UIADD3 UR33, UPT, UPT, UR21, 0x38, URZ ;  /* 0x0000003815217890 */ /* 0x000fe4000fffe0ff */
[----:B------:R-:W-:-:S02]  /*3d60*/  UIADD3 UR25, UPT, UPT, UR21, 0x40, URZ ;  /* 0x0000004015197890 */ /* 0x000fc4000fffe0ff */
[----:B------:R-:W-:Y:S01]  /*3d70*/  UIADD3 UR17, UPT, UPT, UR21, 0x48, URZ ;  /* 0x0000004815117890 */ /* 0x000fe2000fffe0ff */
[----:B------:R-:W-:Y:S01]  /*3d80*/  UMOV UR6, UR7 ;  /* 0x0000000700067c82 */ /* 0x000fe20008000000 */
[----:B------:R-:W-:Y:S01]  /*3d90*/  UMOV UR47, UR9 ;  /* 0x00000009002f7c82 */ /* 0x000fe20008000000 */
[----:B------:R-:W-:Y:S02]  /*3da0*/  UISETP.GE.AND UP0, UPT, UR45, 0x1, UPT ;  /* 0x000000012d00788c */ /* 0x000fe4000bf06270 */
[----:B------:R-:W-:Y:S01]  /*3db0*/  UISETP.NE.AND UP4, UPT, UR45, 0x1, UPT ;  /* 0x000000012d00788c */ /* 0x000fe2000bf85270 */
[----:B------:R-:W1:Y:S01]  /*3dc0*/  LDCU.64 UR22, c[0x0][0xb28] ;  /* 0x00016500ff1677ac */ /* 0x000e620008000a00 */
[----:B------:R-:W-:Y:S02]  /*3dd0*/  UISETP.NE.AND UP6, UPT, UR15, 0x1, UPT ;  /* 0x000000010f00788c */ /* 0x000fe4000bfc5270 */
[----:B------:R-:W-:Y:S02]  /*3de0*/  UISETP.NE.AND UP5, UPT, UR50, 0x1, UPT ;  /* 0x000000013200788c */ /* 0x000fe4000bfa5270 */
[----:B------:R-:W-:-:S02]  /*3df0*/  USHF.R.U32.HI UR52, URZ, UR49, UR6 ;  /* 0x00000031ff347299 */ /* 0x000fc40008011606 */
[----:B------:R-:W-:Y:S02]  /*3e00*/  UPRMT UR37, UR10, 0x654, UR41 ;  /* 0x000006540a257896 */ /* 0x000fe40008000029 */
[----:B------:R-:W-:Y:S02]  /*3e10*/  UPRMT UR31, UR10, 0x654, UR33 ;  /* 0x000006540a1f7896 */ /* 0x000fe40008000021 */
[----:B------:R-:W-:Y:S02]  /*3e20*/  UPRMT UR30, UR10, 0x654, UR25 ;  /* 0x000006540a1e7896 */ /* 0x000fe40008000019 */
[----:B------:R-:W-:Y:S02]  /*3e30*/  UPRMT UR29, UR10, 0x654, UR17 ;  /* 0x000006540a1d7896 */ /* 0x000fe40008000011 */
[----:B---3--:R-:W-:Y:S02]  /*3e40*/  USHF.R.U32.HI UR47, URZ, UR54, UR47 ;  /* 0x00000036ff2f7299 */ /* 0x008fe4000801162f */
[----:B------:R-:W-:-:S11]  /*3e50*/  UISETP.NE.AND UP3, UPT, UR4, 0x1, UPT ;  /* 0x000000010400788c */ /* 0x000fd6000bf65270 */
.L_x_86:
[C---:B------:R-:W-:Y:S02]  /*3e60*/  LEA R12, R14.reuse, UR21, 0x3 ;  /* 0x000000150e0c7c11 */ /* 0x040fe4000f8e18ff */
[----:B------:R-:W-:Y:S02]  /*3e70*/  SHF.L.U32 R0, R13, 0x1f, RZ ;  /* 0x0000001f0d007819 */ /* 0x000fe400000006ff */
[----:B------:R-:W-:Y:S02]  /*3e80*/  LEA R8, R14, UR21, 0x4 ;  /* 0x000000150e087c11 */ /* 0x000fe4000f8e20ff */
[----:B--2---:R-:W2:Y:S02]  /*3e90*/  SYNCS.PHASECHK.TRANS64.TRYWAIT P0, [R12+URZ+0x80], R0 ;  /* 0x000080000c0075a7 */ /* 0x004ea400080011ff */
[----:B--2---:R-:W-:Y:S05]  /*3ea0*/  @!P0 BRA `(.L_x_72) ;  /* 0x000000a0003c8947 */ /* 0x004fea0003800000 */
.L_x_192:
[----:B------:R-:W3:Y:S01]  /*3eb0*/  LDS.128 R8, [R8+0xf0] ;  /* 0x0000f00008087984 */ /* 0x000ee20000000c00 */
[----:B------:R-:W-:Y:S01]  /*3ec0*/  UISETP.GE.AND UP0, UPT, UR45, 0x1, UPT ;  /* 0x000000012d00788c */ /* 0x000fe2000bf06270 */
[----:B------:R-:W-:Y:S01]  /*3ed0*/  @!PT LDS RZ, [RZ] ;  /* 0x00000000fffff984 */ /* 0x000fe20000000800 */
[----:B------:R-:W-:Y:S01]  /*3ee0*/  @!PT LDS RZ, [RZ] ;  /* 0x00000000fffff984 */ /* 0x000fe20000000800 */
[----:B------:R-:W-:Y:S01]  /*3ef0*/  @!PT LDS RZ, [RZ] ;  /* 0x00000000fffff984 */ /* 0x000fe20000000800 */
[----:B------:R-:W-:Y:S01]  /*3f00*/  @!PT LDS RZ, [RZ] ;  /* 0x00000000fffff984 */ /* 0x000fe20000000800 */
[----:B------:R4:W-:Y:S06]  /*3f10*/  MEMBAR.ALL.CTA ;  /* 0x0000000000007992 */ /* 0x0009ec0000008000 */
[----:B----4-:R-:W4:Y:S01]  /*3f20*/  FENCE.VIEW.ASYNC.S ;  /* 0x00000000000073c6 */ /* 0x010f220000000000 */
[----:B---3--:R-:W-:Y:S11]  /*3f30*/  LOP3.LUT P0, RZ, R10, 0x1, RZ, 0xc0, !PT ;  /* 0x000000010aff7812 */ /* 0x008ff6000780c0ff */
[----:B------:R-:W-:Y:S02]  /*3f40*/  @!UPT UIADD3 URZ, UPT, UPT, URZ, URZ, URZ ;  /* 0x000000fffffff290 */ /* 0x000fe4000fffe0ff */
[----:B----4-:R-:W-:Y:S01]  /*3f50*/  VOTEU.ANY UP2, P0 ;  /* 0x0000000000ff7886 */ /* 0x010fe20000040100 */
[----:B------:R-:W-:Y:S11]  /*3f60*/  PLOP3.LUT P0, PT, PT, PT, UP2, 0x80, 0x8 ;  /* 0x000000000008781c */ /* 0x000ff60003f0f028 */
[----:B------:R-:W-:Y:S02]  /*3f70*/  @!UPT UIADD3 URZ, UPT, UPT, URZ, URZ, URZ ;  /* 0x000000fffffff290 */ /* 0x000fe4000fffe0ff */
[----:B--2---:R-:W-:Y:S02]  /*3f80*/  @P0 SHF.R.U32.HI R0, RZ, 0x10, R9 ;  /* 0x00000010ff000819 */ /* 0x004fe40000011609 */
[----:B------:R-:W-:Y:S02]  /*3f90*/  @P0 MOV R6, R8 ;  /* 0x0000000800060202 */ /* 0x000fe40000000f00 */
[----:B------:R-:W-:Y:S01]  /*3fa0*/  @P0 R2UR UR4, R0 ;  /* 0x00000000000402ca */ /* 0x000fe200000e0000 */
[----:B------:R-:W-:Y:S01]  /*3fb0*/  VIADD R0, R12, 0x90 ;  /* 0x000000900c007836 */ /* 0x000fe20000000000 */
[----:B------:R-:W-:Y:S02]  /*3fc0*/  @P0 LOP3.LUT R8, R9, 0xffff, RZ, 0xc0, !PT ;  /* 0x0000ffff09080812 */ /* 0x000fe400078ec0ff */
[----:B------:R-:W-:Y:S02]  /*3fd0*/  @P0 R2UR UR6, R6 ;  /* 0x00000000060602ca */ /* 0x000fe400000e0000 */
[----:B------:R-:W-:Y:S02]  /*3fe0*/  PRMT R0, RZ, 0x654, R0 ;  /* 0x00000654ff007816 */ /* 0x000fe40000000000 */
[----:B------:R-:W-:Y:S02]  /*3ff0*/  @P0 R2UR UR5, R8 ;  /* 0x00000000080502ca */ /* 0x000fe400000e0000 */
[----:B------:R2:W-:Y:S03]  /*4000*/  SYNCS.ARRIVE.TRANS64.RED.A1T0 RZ, [R0+URZ], RZ ;  /* 0x000000ff00ff79a7 */ /* 0x0005e600081004ff */
[----:B------:R-:W-:Y:S04]  /*4010*/  @UP2 UMOV UR38, UR4 ;  /* 0x0000000400262c82 */ /* 0x000fe80008000000 */
[----:B------:R-:W-:Y:S04]  /*4020*/  @UP2 UMOV UR14, UR6 ;  /* 0x00000006000e2c82 */ /* 0x000fe80008000000 */
[----:B------:R-:W-:Y:S01]  /*4030*/  @UP2 UMOV UR13, UR5 ;  /* 0x00000005000d2c82 */ /* 0x000fe20008000000 */
[----:B------:R-:W-:Y:S05]  /*4040*/  BRA.U !UP0, `(.L_x_73) ;  /* 0x0000000108a47547 */ /* 0x000fea000b800000 */
[----:B------:R-:W-:Y:S02]  /*4050*/  UIMAD.WIDE.U32 UR18, UR13, UR51, URZ ;  /* 0x000000330d1272a5 */ /* 0x000fe4000f8e00ff */
[----:B------:R-:W-:Y:S02]  /*4060*/  UIMAD.WIDE.U32 UR26, UR14, UR48, URZ ;  /* 0x000000300e1a72a5 */ /* 0x000fe4000f8e00ff */
[----:B------:R-:W-:Y:S02]  /*4070*/  USEL UR4, UR39, UR47, !UP5 ;  /* 0x0000002f27047287 */ /* 0x000fe4000e800000 */
[----:B------:R-:W-:Y:S02]  /*4080*/  USEL UR7, UR46, UR52, !UP6 ;  /* 0x000000342e077287 */ /* 0x000fe4000f000000 */
[----:B-1----:R-:W-:Y:S02]  /*4090*/  UIMAD.WIDE.U32 UR8, UR4, UR22, URZ ;  /* 0x00000016040872a5 */ /* 0x002fe4000f8e00ff */
[----:B------:R-:W-:Y:S01]  /*40a0*/  UIMAD.WIDE.U32 UR10, UR7, UR22, URZ ;  /* 0x00000016070a72a5 */ /* 0x000fe2000f8e00ff */
[----:B------:R-:W-:Y:S02]  /*40b0*/  UMOV UR5, UR19 ;  /* 0x0000001300057c82 */ /* 0x000fe40008000000 */
[----:B------:R-:W-:Y:S03]  /*40c0*/  USHF.R.U32.HI UR6, URZ, UR54, UR5 ;  /* 0x00000036ff067299 */ /* 0x000fe60008011605 */
[----:B------:R-:W-:Y:S01]  /*40d0*/  UMOV UR5, UR27 ;  /* 0x0000001b00057c82 */ /* 0x000fe20008000000 */
[----:B------:R-:W-:Y:S02]  /*40e0*/  USEL UR6, UR13, UR6, !UP5 ;  /* 0x000000060d067287 */ /* 0x000fe4000e800000 */
[----:B------:R-:W-:Y:S03]  /*40f0*/  USHF.R.U32.HI UR12, URZ, UR49, UR5 ;  /* 0x00000031ff0c7299 */ /* 0x000fe60008011605 */
[----:B------:R-:W-:Y:S02]  /*4100*/  UMOV UR5, UR9 ;  /* 0x0000000900057c82 */ /* 0x000fe40008000000 */
[----:B------:R-:W-:Y:S03]  /*4110*/  @UP4 USHF.R.U32.HI UR4, URZ, UR23, UR5 ;  /* 0x00000017ff044299 */ /* 0x000fe60008011605 */
[----:B------:R-:W-:Y:S01]  /*4120*/  UMOV UR5, UR11 ;  /* 0x0000000b00057c82 */ /* 0x000fe20008000000 */
[----:B------:R-:W-:Y:S02]  /*4130*/  UIMAD UR4, UR45, UR4, URZ ;  /* 0x000000042d0472a4 */ /* 0x000fe4000f8e02ff */
[----:B------:R-:W-:Y:S02]  /*4140*/  @UP4 USHF.R.U32.HI UR7, URZ, UR23, UR5 ;  /* 0x00000017ff074299 */ /* 0x000fe40008011605 */
[----:B------:R-:W-:Y:S02]  /*4150*/  UIMAD.WIDE.U32 UR10, UR6, UR22, URZ ;  /* 0x00000016060a72a5 */ /* 0x000fe4000f8e00ff */
[----:B------:R-:W-:Y:S02]  /*4160*/  USEL UR5, UR14, UR12, !UP6 ;  /* 0x0000000c0e057287 */ /* 0x000fe4000f000000 */
[----:B------:R-:W-:Y:S02]  /*4170*/  UIMAD UR8, UR45, UR7, URZ ;  /* 0x000000072d0872a4 */ /* 0x000fe4000f8e02ff */
[----:B------:R-:W-:Y:S03]  /*4180*/  UISETP.GE.AND UP0, UPT, UR6, UR4, UPT ;  /* 0x000000040600728c */ /* 0x000fe6000bf06270 */
[----:B------:R-:W-:Y:S01]  /*4190*/  UMOV UR4, UR11 ;  /* 0x0000000b00047c82 */ /* 0x000fe20008000000 */
[----:B------:R-:W-:Y:S02]  /*41a0*/  UISETP.GE.OR UP0, UPT, UR5, UR8, UP0 ;  /* 0x000000080500728c */ /* 0x000fe40008706670 */
[----:B------:R-:W-:Y:S02]  /*41b0*/  USHF.R.U32.HI UR4, URZ, UR23, UR4 ;  /* 0x00000017ff047299 */ /* 0x000fe40008011604 */
[----:B------:R-:W-:Y:S02]  /*41c0*/  UIMAD.WIDE.U32 UR8, UR5, UR22, URZ ;  /* 0x00000016050872a5 */ /* 0x000fe4000f8e00ff */
[----:B------:R-:W-:Y:S04]  /*41d0*/  USEL UR10, UR6, UR4, !UP4 ;  /* 0x00000004060a7287 */ /* 0x000fe8000e000000 */
[----:B------:R-:W-:Y:S01]  /*41e0*/  UIADD3 UR11, UPT, UPT, -UR10, URZ, URZ ;  /* 0x000000ff0a0b7290 */ /* 0x000fe2000fffe1ff */
[----:B------:R-:W-:Y:S02]  /*41f0*/  @!UP0 UMOV UR4, UR9 ;  /* 0x0000000900048c82 */ /* 0x000fe40008000000 */
[----:B------:R-:W-:Y:S02]  /*4200*/  @!UP0 USHF.R.U32.HI UR4, URZ, UR23, UR4 ;  /* 0x00000017ff048299 */ /* 0x000fe40008011604 */
[----:B------:R-:W-:Y:S02]  /*4210*/  UIMAD UR8, UR45, UR11, UR6 ;  /* 0x0000000b2d0872a4 */ /* 0x000fe4000f8e0206 */
[----:B------:R-:W-:Y:S04]  /*4220*/  @!UP0 USEL UR4, UR5, UR4, !UP4 ;  /* 0x0000000405048287 */ /* 0x000fe8000e000000 */
[----:B------:R-:W-:Y:S02]  /*4230*/  @!UP0 UIMAD UR7, UR7, UR8, UR4 ;  /* 0x00000008070782a4 */ /* 0x000fe4000f8e0204 */
[----:B------:R-:W-:Y:S02]  /*4240*/  @!UP0 UIADD3 UR9, UPT, UPT, UR10, -UR4, URZ ;  /* 0x800000040a098290 */ /* 0x000fe4000fffe0ff */
[----:B------:R-:W-:Y:S02]  /*4250*/  UIADD3 UR8, UPT, UPT, -UR6, URZ, URZ ;  /* 0x000000ff06087290 */ /* 0x000fe4000fffe1ff */
[----:B------:R-:W-:Y:S02]  /*4260*/  UIADD3 UR4, UPT, UPT, -UR5, URZ, URZ ;  /* 0x000000ff05047290 */ /* 0x000fe4000fffe1ff */
[----:B------:R-:W-:Y:S03]  /*4270*/  @!UP0 UIMAD UR6, UR9, UR45, UR5 ;  /* 0x0000002d090682a4 */ /* 0x000fe6000f8e0205 */
[----:B------:R-:W-:Y:S01]  /*4280*/  @!UP0 UMOV UR5, UR7 ;  /* 0x0000000700058c82 */ /* 0x000fe20008000000 */
[----:B------:R-:W-:Y:S02]  /*4290*/  UIMAD UR7, UR15, UR4, UR14 ;  /* 0x000000040f0772a4 */ /* 0x000fe4000f8e020e */
[----:B------:R-:W-:Y:S02]  /*42a0*/  UIMAD UR4, UR50, UR8, UR13 ;  /* 0x00000008320472a4 */ /* 0x000fe4000f8e020d */
[----:B------:R-:W-:Y:S02]  /*42b0*/  UIMAD UR14, UR5, UR15, UR7 ;  /* 0x0000000f050e72a4 */ /* 0x000fe4000f8e0207 */
[----:B------:R-:W-:Y:S11]  /*42c0*/  UIMAD UR13, UR6, UR50, UR4 ;  /* 0x00000032060d72a4 */ /* 0x000ff6000f8e0204 */
[----:B------:R-:W-:Y:S01]  /*42d0*/  @!UPT UIADD3 URZ, UPT, UPT, URZ, URZ, URZ ;  /* 0x000000fffffff290 */ /* 0x000fe2000fffe0ff */
.L_x_73:
[----:B------:R-:W3:Y:S01]  /*42e0*/  @!UP3 LDCU.128 UR8, c[0x0][0xb10] ;  /* 0x00016200ff08b7ac */ /* 0x000ee20008000c00 */
[----:B------:R-:W-:Y:S01]  /*42f0*/  IMAD.MOV.U32 R10, RZ, RZ, 0x1 ;  /* 0x00000001ff0a7424 */ /* 0x000fe200078e00ff */
[C---:B------:R-:W-:Y:S02]  /*4300*/  ISETP.NE.U32.AND P1, PT, R4.reuse, RZ, PT ;  /* 0x000000ff0400720c */ /* 0x040fe40003f25070 */
[----:B------:R-:W-:Y:S02]  /*4310*/  ISETP.NE.U32.AND P0, PT, R4, RZ, PT ;  /* 0x000000ff0400720c */ /* 0x000fe40003f05070 */
[C---:B------:R-:W-:Y:S01]  /*4320*/  ISETP.NE.AND.EX P1, PT, R5.reuse, RZ, PT, P1 ;  /* 0x000000ff0500720c */ /* 0x040fe20003f25310 */
[----:B------:R-:W4:Y:S01]  /*4330*/  @!UP3 LDCU UR5, c[0x0][0xb0c] ;  /* 0x00016180ff05b7ac */ /* 0x000f220008000800 */
[----:B------:R-:W-:Y:S02]  /*4340*/  ISETP.NE.AND.EX P0, PT, R5, RZ, PT, P0 ;  /* 0x000000ff0500720c */ /* 0x000fe40003f05300 */
[----:B------:R-:W-:Y:S01]  /*4350*/  SHF.L.U32 R10, R10, 0x1f, RZ ;  /* 0x0000001f0a0a7819 */ /* 0x000fe200000006ff */
[----:B------:R-:W-:Y:S02]  /*4360*/  USHF.L.U32 UR43, UR16, 0x7, URZ ;  /* 0x00000007102b7899 */ /* 0x000fe400080006ff */
[----:B------:R-:W-:Y:S02]  /*4370*/  USHF.L.U32 UR42, UR20, 0x8, URZ ;  /* 0x00000008142a7899 */ /* 0x000fe400080006ff */
[----:B---3--:R-:W-:Y:S07]  /*4380*/  UIMAD.WIDE.U32 UR6, UR14, UR8, URZ ;  /* 0x000000080e0672a5 */ /* 0x008fee000f8e00ff */
[----:B------:R-:W-:Y:S01]  /*4390*/  @!UP3 UMOV UR4, UR7 ;  /* 0x000000070004bc82 */ /* 0x000fe20008000000 */
[----:B----4-:R-:W-:Y:S02]  /*43a0*/  @!UP3 UISETP.NE.AND UP0, UPT, UR5, 0x1, UPT ;  /* 0x000000010500b88c */ /* 0x010fe4000bf05270 */
[----:B------:R-:W-:Y:S02]  /*43b0*/  @!UP3 USHF.R.U32.HI UR4, URZ, UR9, UR4 ;  /* 0x00000009ff04b299 */ /* 0x000fe40008011604 */
[----:B------:R-:W-:Y:S02]  /*43c0*/  UIMAD.WIDE.U32 UR6, UR13, UR11, URZ ;  /* 0x0000000b0d0672a5 */ /* 0x000fe4000f8e00ff */
[----:B------:R-:W-:Y:S02]  /*43d0*/  @!UP3 USEL UR8, UR14, UR4, !UP0 ;  /* 0x000000040e08b287 */ /* 0x000fe4000c000000 */
[----:B------:R-:W-:Y:S03]  /*43e0*/  @!UP3 UISETP.NE.AND UP0, UPT, UR10, 0x1, UPT ;  /* 0x000000010a00b88c */ /* 0x000fe6000bf05270 */
[----:B------:R-:W-:Y:S02]  /*43f0*/  @!UP3 UMOV UR6, UR7 ;  /* 0x000000070006bc82 */ /* 0x000fe40008000000 */
[----:B------:R-:W3:Y:S02]  /*4400*/  @!UP3 LDCU UR4, c[0x0][0xb20] ;  /* 0x00016400ff04b7ac */ /* 0x000ee40008000800 */
[----:B---3--:R-:W-:Y:S04]  /*4410*/  @!UP3 USHF.R.U32.HI UR6, URZ, UR4, UR6 ;  /* 0x00000004ff06b299 */ /* 0x008fe80008011606 */
[----:B------:R-:W-:Y:S04]  /*4420*/  @!UP3 USEL UR6, UR13, UR6, !UP0 ;  /* 0x000000060d06b287 */ /* 0x000fe8000c000000 */
[----:B------:R-:W-:Y:S02]  /*4430*/  @!UP3 UIADD3 UR4, UPT, UPT, -UR8, UR6, URZ ;  /* 0x000000060804b290 */ /* 0x000fe4000fffe1ff */
[----:B------:R-:W-:Y:S02]  /*4440*/  @!UP3 UIADD3 UR6, UPT, UPT, UR8, -UR6, URZ ;  /* 0x800000060806b290 */ /* 0x000fe4000fffe0ff */
[----:B------:R-:W-:Y:S02]  /*4450*/  @!UP3 UIMAD UR14, UR4, UR5, UR14 ;  /* 0x00000005040eb2a4 */ /* 0x000fe4000f8e020e */
[----:B------:R-:W-:Y:S01]  /*4460*/  @!UP3 UIMAD UR13, UR6, UR10, UR13 ;  /* 0x0000000a060db2a4 */ /* 0x000fe2000f8e020d */
[----:B------:R-:W-:Y:S11]  /*4470*/  BRA.U UP1, `(.L_x_74) ;  /* 0x0000000101107547 */ /* 0x000ff6000b800000 */
[----:B------:R-:W-:Y:S04]  /*4480*/  MOV R6, UR53 ;  /* 0x0000003500067c02 */ /* 0x000fe80008000f00 */
[----:B------:R-:W-:Y:S04]  /*4490*/  SHF.L.U32 R6, R6, 0x1f, RZ ;  /* 0x0000001f06067819 */ /* 0x000fe800000006ff */
[----:B------:R-:W3:Y:S02]  /*44a0*/  SYNCS.PHASECHK.TRANS64.TRYWAIT P2, [UR21+0x78], R6 ;  /* 0x00007806ff0075a7 */ /* 0x000ee40008041115 */
[----:B---3--:R-:W-:Y:S05]  /*44b0*/  @!P2 BRA `(.L_x_75) ;  /* 0x0000009800cca947 */ /* 0x008fea0003800000 */
.L_x_74:
[----:B------:R-:W-:Y:S05]  /*44c0*/  @!P1 BRA `(.L_x_76) ;  /* 0x0000000000309947 */ /* 0x000fea0003800000 */
[----:B------:R-:W-:Y:S01]  /*44d0*/  ISETP.NE.U32.AND P1, PT, R2, RZ, PT ;  /* 0x000000ff0200720c */ /* 0x000fe20003f25070 */
[----:B------:R-:W3:Y:S01]  /*44e0*/  LDCU.64 UR4, c[0x0][0x358] ;  /* 0x00006b00ff0477ac */ /* 0x000ee20008000a00 */
[----:B------:R-:W-:Y:S02]  /*44f0*/  IMAD.MOV.U32 R86, RZ, RZ, 0x1 ;  /* 0x00000001ff567424 */ /* 0x000fe400078e00ff */
[----:B------:R-:W-:Y:S11]  /*4500*/  ISETP.NE.AND.EX P1, PT, R3, RZ, PT, P1 ;  /* 0x000000ff0300720c */ /* 0x000ff60003f25310 */
[----:B------:R-:W-:Y:S02]  /*4510*/  @!UPT UIADD3 URZ, UPT, UPT, URZ, URZ, URZ ;  /* 0x000000fffffff290 */ /* 0x000fe4000fffe0ff */
[----:B------:R-:W4:Y:S01]  /*4520*/  @P1 LDC.64 R8, c[0x0][0x888] ;  /* 0x00022200ff081b82 */ /* 0x000f220000000a00 */
[----:B--2---:R-:W-:Y:S04]  /*4530*/  @P1 IMAD R0, R4, UR36, RZ ;  /* 0x0000002404001c24 */ /* 0x004fe8000f8e02ff */
[----:B----4-:R-:W-:Y:S04]  /*4540*/  @P1 IMAD.WIDE R8, R0, 0x4, R8 ;  /* 0x0000000400081825 */ /* 0x010fe800078e0208 */
[----:B------:R-:W-:Y:S01]  /*4550*/  HFMA2 R0, -RZ, RZ, 0, 5.9604644775390625e-08 ;  /* 0x00000001ff007431 */ /* 0x000fe200000001ff */
[----:B---3-5:R3:W5:Y:S04]  /*4560*/  @P1 LDG.E R45, desc[UR4][R8.64] ;  /* 0x00000004082d1981 */ /* 0x028768000c1e1900 */
[----:B------:R-:W-:Y:S01]  /*4570*/  @!P1 PRMT R86, R0, 0x7610, R86 ;  /* 0x0000761000569816 */ /* 0x000fe20000000056 */
[----:B---3--:R-:W4:Y:S06]  /*4580*/  @!P1 LDC R45, c[0x0][0x880] ;  /* 0x00022000ff2d9b82 */ /* 0x008f2c0000000800 */
.L_x_76:
[----:B----45:R-:W-:Y:S01]  /*4590*/  @!P0 FSETP.EQ.AND P1, PT, R45, RZ, PT ;  /* 0x000000ff2d00820b */ /* 0x030fe20003f22000 */
[----:B------:R-:W-:Y:S01]  /*45a0*/  @!UPT UIADD3 URZ, UPT, UPT, URZ, URZ, URZ ;  /* 0x000000fffffff290 */ /* 0x000fe2000fffe0ff */
[----:B------:R-:W-:Y:S11]  /*45b0*/  @!P0 BRA `(.L_x_77) ;  /* 0x0000000000188947 */ /* 0x000ff60003800000 */
[----:B------:R-:W-:Y:S02]  /*45c0*/  LOP3.LUT P0, RZ, R86, 0xff, RZ, 0xc0, !PT ;  /* 0x000000ff56ff7812 */ /* 0x000fe4000780c0ff */
[----:B------:R-:W-:Y:S04]  /*45d0*/  ISETP.NE.U32.AND P1, PT, R2, RZ, PT ;  /* 0x000000ff0200720c */ /* 0x000fe80003f25070 */
[----:B------:R-:W-:Y:S04]  /*45e0*/  ISETP.NE.AND.EX P1, PT, R3, RZ, PT, P1 ;  /* 0x000000ff0300720c */ /* 0x000fe80003f25310 */
[----:B------:R-:W-:Y:S03]  /*45f0*/  PLOP3.LUT P1, PT, P1, PT, PT, 0x8, 0x80 ;  /* 0x000000000080781c */ /* 0x000fe60000f2e170 */
[----:B------:R-:W-:Y:S11]  /*4600*/  @P0 FSETP.EQ.AND P1, PT, R45, RZ, PT ;  /* 0x000000ff2d00020b */ /* 0x000ff60003f22000 */
[----:B------:R-:W-:Y:S02]  /*4610*/  @!UPT UIADD3 URZ, UPT, UPT, URZ, URZ, URZ ;  /* 0x000000fffffff290 */ /* 0x000fe4000fffe0ff */
.L_x_77:
[----:B------:R-:W3:Y:S01]  /*4620*/  SYNCS.PHASECHK.TRANS64.TRYWAIT P2, [UR21+0x50], R10 ;  /* 0x0000500aff0075a7 */ /* 0x000ee20008041115 */
[----:B------:R-:W-:Y:S04]  /*4630*/  ELECT P0, URZ, PT ;  /* 0x0000000000ff782f */ /* 0x000fe80003800000 */
[----:B------:R-:W-:Y:S11]  /*4640*/  PLOP3.LUT P1, PT, P1, P0, PT, 0xf2, 0x2f ;  /* 0x00000000002f781c */ /* 0x000ff60000f21e72 */
[----:B------:R-:W-:Y:S02]  /*4650*/  @!UPT UIADD3 URZ, UPT, UPT, URZ, URZ, URZ ;  /* 0x000000fffffff290 */ /* 0x000fe4000fffe0ff */
[----:B------:R-:W-:Y:S05]  /*4660*/  @!P1 IADD3 R8, P0, PT, R16, 0x580, RZ ;  /* 0x0000058010089810 */ /* 0x000fea0007f1e0ff */
[----:B--2---:R-:W-:Y:S01]  /*4670*/  @!P1 IMAD.X R6, RZ, RZ, R17, P0 ;  /* 0x000000ffff069224 */ /* 0x004fe200000e0611 */
[----:B---3--:R-:W-:Y:S07]  /*4680*/  @!P2 BRA `(.L_x_78) ;  /* 0x000000980070a947 */ /* 0x008fee0003800000 */
.L_x_195:
[----:B------:R-:W-:Y:S01]  /*4690*/  @!P1 R2UR UR5, R8 ;  /* 0x00000000080592ca */ /* 0x000fe200000e0000 */
[----:B------:R-:W-:Y:S01]  /*46a0*/  VOTEU.ALL UP0, P1 ;  /* 0x0000000000ff7886 */ /* 0x000fe20000800000 */
[----:B------:R-:W-:Y:S01]  /*46b0*/  @!P1 R2UR UR4, R6 ;  /* 0x00000000060492ca */ /* 0x000fe200000e0000 */
[----:B--2---:R-:W-:Y:S01]  /*46c0*/  @!P1 IMAD.MOV.U32 R0, RZ, RZ, 0x4000 ;  /* 0x00004000ff009424 */ /* 0x004fe200078e00ff */
[----:B------:R-:W-:Y:S01]  /*46d0*/  UMOV UR6, 0x0 ;  /* 0x0000000000067882 */ /* 0x000fe20000000000 */
[----:B------:R-:W-:Y:S01]  /*46e0*/  UMOV UR7, 0x10000000 ;  /* 0x1000000000077882 */ /* 0x000fe20000000000 */
[----:B------:R-:W-:Y:S01]  /*46f0*/  @!UP0 UIADD3 UR40, UPT, UPT, UR21, 0x400, URZ ;  /* 0x0000040015288890 */ /* 0x000fe2000fffe0ff */
[----:B------:R-:W-:Y:S01]  /*4700*/  VOTEU.ALL UP0, P1 ;  /* 0x0000000000ff7886 */ /* 0x000fe20000800000 */
[----:B------:R-:W-:Y:S05]  /*4710*/  UMOV UR44, UR36 ;  /* 0x00000024002c7c82 */ /* 0x000fea0008000000 */
[----:B------:R-:W-:Y:S02]  /*4720*/  IMAD.U32 R8, RZ, RZ, UR5 ;  /* 0x00000005ff087e24 */ /* 0x000fe4000f8e00ff */
[----:B------:R-:W-:Y:S03]  /*4730*/  IMAD.U32 R9, RZ, RZ, UR4 ;  /* 0x00000004ff097e24 */ /* 0x000fe6000f8e00ff */
[----:B------:R-:W-:Y:S02]  /*4740*/  @!P1 R2UR UR4, R8 ;  /* 0x00000000080492ca */ /* 0x000fe400000e0000 */
[----:B------:R-:W-:Y:S02]  /*4750*/  @!P1 R2UR UR5, R9 ;  /* 0x00000000090592ca */ /* 0x000fe400000e0000 */
[----:B------:R-:W-:Y:S05]  /*4760*/  @!P1 IADD3 R8, P0, PT, R16, 0x580, RZ ;  /* 0x0000058010089810 */ /* 0x000fea0007f1e0ff */
[----:B------:R-:W-:Y:S06]  /*4770*/  @!P1 IMAD.X R6, RZ, RZ, R17, P0 ;  /* 0x000000ffff069224 */ /* 0x000fec00000e0611 */
[----:B------:R2:W-:Y:S01]  /*4780*/  @!UP0 UTMALDG.3D [UR40], [UR4], desc[UR6] ;  /* 0x00000628040085b4 */ /* 0x0005e20008011000 */
[----:B------:R2:W-:Y:S01]  /*4790*/  @!P1 SYNCS.ARRIVE.TRANS64.RED.A0TR RZ, [UR21+0x30], R0 ;  /* 0x00003000ffff99a7 */ /* 0x0005e20008300415 */
[----:B------:R-:W-:Y:S01]  /*47a0*/  SYNCS.ARRIVE.TRANS64.RED.A1T0 RZ, [UR37], RZ ;  /* 0x000000ffffff79a7 */ /* 0x000fe20008100425 */
[----:B------:R-:W3:Y:S02]  /*47b0*/  SYNCS.PHASECHK.TRANS64.TRYWAIT P2, [UR21+0x58], R10 ;  /* 0x0000580aff0075a7 */ /* 0x000ee40008041115 */
[----:B--23--:R-:W-:Y:S05]  /*47c0*/  @!P2 BRA `(.L_x_79) ;  /* 0x000000980038a947 */ /* 0x00cfea0003800000 */
.L_x_197:
[----:B------:R-:W-:Y:S01]  /*47d0*/  @!P1 R2UR UR5, R8 ;  /* 0x00000000080592ca */ /* 0x000fe200000e0000 */
[----:B------:R-:W-:Y:S01]  /*47e0*/  VOTEU.ALL UP0, P1 ;  /* 0x0000000000ff7886 */ /* 0x000fe20000800000 */
[----:B------:R-:W-:Y:S01]  /*47f0*/  @!P1 R2UR UR4, R6 ;  /* 0x00000000060492ca */ /* 0x000fe200000e0000 */
[----:B--2---:R-:W-:Y:S01]  /*4800*/  @!P1 IMAD.MOV.U32 R0, RZ, RZ, 0x4000 ;  /* 0x00004000ff009424 */ /* 0x004fe200078e00ff */
[----:B------:R-:W-:Y:S01]  /*4810*/  UMOV UR6, 0x0 ;  /* 0x0000000000067882 */ /* 0x000fe20000000000 */
[----:B------:R-:W-:Y:S01]  /*4820*/  UMOV UR7, 0x10000000 ;  /* 0x1000000000077882 */ /* 0x000fe20000000000 */
[----:B------:R-:W-:Y:S02]  /*4830*/  @!UP0 UIADD3 UR34, UPT, UPT, UR42, 0x20, URZ ;  /* 0x000000202a228890 */ /* 0x000fe4000fffe0ff */
[----:B------:R-:W-:Y:S01]  /*4840*/  @!UP0 UIADD3 UR32, UPT, UPT, UR21, 0x4400, URZ ;  /* 0x0000440015208890 */ /* 0x000fe2000fffe0ff */
[----:B------:R-:W-:Y:S01]  /*4850*/  VOTEU.ALL UP0, P1 ;  /* 0x0000000000ff7886 */ /* 0x000fe20000800000 */
[----:B------:R-:W-:Y:S03]  /*4860*/  UMOV UR35, UR43 ;  /* 0x0000002b00237c82 */ /* 0x000fe60008000000 */
        /* <DEDUP_REMOVED lines=11> */
.L_x_199:
        /* <DEDUP_REMOVED lines=9> */
[----:B------:R-:W-:Y:S01]  /*49b0*/  UMOV UR27, UR43 ;  /* 0x0000002b001b7c82 */ /* 0x000fe20008000000 */
[----:B------:R-:W-:Y:S02]  /*49c0*/  UMOV UR28, UR36 ;  /* 0x00000024001c7c82 */ /* 0x000fe40008000000 */
        /* <DEDUP_REMOVED lines=11> */
.L_x_201:
        /* <DEDUP_REMOVED lines=15> */
[----:B------:R-:W-:Y:S02]  /*4b70*/  SHF.L.U32 R9, RZ, 0x1f, RZ ;  /* 0x0000001fff097819 */ /* 0x000fe400000006ff */
[----:B------:R-:W-:Y:S05]  /*4b80*/  @!P1 IADD3 R8, P0, PT, R16, 0x580, RZ ;  /* 0x0000058010089810 */ /* 0x000fea0007f1e0ff */
[----:B------:R-:W-:Y:S04]  /*4b90*/  @!P1 IMAD.X R6, RZ, RZ, R17, P0 ;  /* 0x000000ffff069224 */ /* 0x000fe800000e0611 */
[----:B------:R2:W-:Y:S01]  /*4ba0*/  @!UP0 UTMALDG.3D [UR16], [UR4], desc[UR6] ;  /* 0x00000610040085b4 */ /* 0x0005e20008011000 */
[----:B------:R2:W-:Y:S01]  /*4bb0*/  @!P1 SYNCS.ARRIVE.TRANS64.RED.A0TR RZ, [UR21+0x48], R0 ;  /* 0x00004800ffff99a7 */ /* 0x0005e20008300415 */
[----:B------:R-:W-:Y:S01]  /*4bc0*/  SYNCS.ARRIVE.TRANS64.RED.A1T0 RZ, [UR29], RZ ;  /* 0x000000ffffff79a7 */ /* 0x000fe2000810041d */
[----:B------:R-:W3:Y:S02]  /*4bd0*/  SYNCS.PHASECHK.TRANS64.TRYWAIT P2, [UR21+0x50], R9 ;  /* 0x00005009ff0075a7 */ /* 0x000ee40008041115 */
[----:B--23--:R-:W-:Y:S05]  /*4be0*/  @!P2 BRA `(.L_x_82) ;  /* 0x000000940078a947 */ /* 0x00cfea0003800000 */
.L_x_203:
[----:B------:R-:W-:Y:S01]  /*4bf0*/  @!P1 R2UR UR5, R8 ;  /* 0x00000000080592ca */ /* 0x000fe200000e0000 */
[----:B------:R-:W-:Y:S01]  /*4c00*/  VOTEU.ALL UP0, P1 ;  /* 0x0000000000ff7886 */ /* 0x000fe20000800000 */
[----:B------:R-:W-:Y:S01]  /*4c10*/  @!P1 R2UR UR4, R6 ;  /* 0x00000000060492ca */ /* 0x000fe200000e0000 */
[----:B--2---:R-:W-:Y:S01]  /*4c20*/  @!P1 IMAD.MOV.U32 R0, RZ, RZ, 0x4000 ;  /* 0x00004000ff009424 */ /* 0x004fe200078e00ff */
[----:B------:R-:W-:Y:S01]  /*4c30*/  UMOV UR6, 0x0 ;  /* 0x0000000000067882 */ /* 0x000fe20000000000 */
[----:B------:R-:W-:Y:S01]  /*4c40*/  UMOV UR7, 0x10000000 ;  /* 0x1000000000077882 */ /* 0x000fe20000000000 */
[----:B------:R-:W-:Y:S01]  /*4c50*/  @!UP0 UIADD3 UR10, UPT, UPT, UR42, 0x80, URZ ;  /* 0x000000802a0a8890 */ /* 0x000fe2000fffe0ff */
[----:B------:R-:W-:Y:S01]  /*4c60*/  @!P1 IADD3 R8, P0, PT, R16, 0x580, RZ ;  /* 0x0000058010089810 */ /* 0x000fe20007f1e0ff */
[----:B------:R-:W-:Y:S01]  /*4c70*/  @!UP0 UIADD3 UR8, UPT, UPT, UR21, 0x400, URZ ;  /* 0x0000040015088890 */ /* 0x000fe2000fffe0ff */
[----:B------:R-:W-:Y:S01]  /*4c80*/  VOTEU.ALL UP0, P1 ;  /* 0x0000000000ff7886 */ /* 0x000fe20000800000 */
[----:B------:R-:W-:Y:S01]  /*4c90*/  UMOV UR9, UR41 ;  /* 0x0000002900097c82 */ /* 0x000fe20008000000 */
[----:B------:R-:W-:Y:S02]  /*4ca0*/  UMOV UR11, UR43 ;  /* 0x0000002b000b7c82 */ /* 0x000fe40008000000 */
[----:B------:R-:W-:Y:S01]  /*4cb0*/  IMAD.U32 R18, RZ, RZ, UR5 ;  /* 0x00000005ff127e24 */ /* 0x000fe2000f8e00ff */
[----:B------:R-:W-:Y:S01]  /*4cc0*/  UMOV UR12, UR36 ;  /* 0x00000024000c7c82 */ /* 0x000fe20008000000 */
[----:B------:R-:W-:Y:S02]  /*4cd0*/  IMAD.U32 R19, RZ, RZ, UR4 ;  /* 0x00000004ff137e24 */ /* 0x000fe4000f8e00ff */
[----:B------:R-:W-:Y:S01]  /*4ce0*/  @!P1 IMAD.X R6, RZ, RZ, R17, P0 ;  /* 0x000000ffff069224 */ /* 0x000fe200000e0611 */
[----:B------:R-:W-:Y:S02]  /*4cf0*/  @!P1 R2UR UR4, R18 ;  /* 0x00000000120492ca */ /* 0x000fe400000e0000 */
[----:B------:R-:W-:Y:S11]  /*4d00*/  @!P1 R2UR UR5, R19 ;  /* 0x00000000130592ca */ /* 0x000ff600000e0000 */
[----:B------:R-:W-:Y:S02]  /*4d10*/  @!UPT UIADD3 URZ, UPT, UPT, URZ, URZ, URZ ;  /* 0x000000fffffff290 */ /* 0x000fe4000fffe0ff */
[----:B------:R2:W-:Y:S01]  /*4d20*/  @!UP0 UTMALDG.3D [UR8], [UR4], desc[UR6] ;  /* 0x00000608040085b4 */ /* 0x0005e20008011000 */
[----:B------:R2:W-:Y:S01]  /*4d30*/  @!P1 SYNCS.ARRIVE.TRANS64.RED.A0TR RZ, [UR21+0x30], R0 ;  /* 0x00003000ffff99a7 */ /* 0x0005e20008300415 */
[----:B------:R-:W-:Y:S01]  /*4d40*/  SYNCS.ARRIVE.TRANS64.RED.A1T0 RZ, [UR37], RZ ;  /* 0x000000ffffff79a7 */ /* 0x000fe20008100425 */
[----:B------:R-:W3:Y:S02]  /*4d50*/  SYNCS.PHASECHK.TRANS64.TRYWAIT P2, [UR21+0x58], R9 ;  /* 0x00005809ff0075a7 */ /* 0x000ee40008041115 */
[----:B--23--:R-:W-:Y:S05]  /*4d60*/  @!P2 BRA `(.L_x_83) ;  /* 0x000000940030a947 */ /* 0x00cfea0003800000 */
.L_x_205:
        /* <DEDUP_REMOVED lines=24> */
.L_x_207:
[----:B------:R-:W-:Y:S01]  /*4ef0*/  @!P1 R2UR UR5, R8 ;  /* 0x00000000080592ca */ /* 0x000fe200000e0000 */
[----:B------:R-:W-:Y:S01]  /*4f00*/  VOTEU.ALL UP0, P1 ;  /* 0x0000000000ff7886 */ /* 0x000fe20000800000 */
[----:B------:R-:W-:Y:S01]  /*4f10*/  @!P1 R2UR UR4, R6 ;  /* 0x00000000060492ca */ /* 0x000fe200000e0000 */
[----:B--2---:R-:W-:Y:S01]  /*4f20*/  @!P1 IMAD.MOV.U32 R0, RZ, RZ, 0x4000 ;  /* 0x00004000ff009424 */ /* 0x004fe200078e00ff */
[----:B------:R-:W-:Y:S01]  /*4f30*/  UMOV UR6, 0x0 ;  /* 0x0000000000067882 */ /* 0x000fe20000000000 */
[----:B------:R-:W-:Y:S01]  /*4f40*/  UMOV UR7, 0x10000000 ;  /* 0x1000000000077882 */ /* 0x000fe20000000000 */
[----:B------:R-:W-:Y:S01]  /*4f50*/  @!UP0 UIADD3 UR10, UPT, UPT, UR42, 0xc0, URZ ;  /* 0x000000c02a0a8890 */ /* 0x000fe2000fffe0ff */
[----:B------:R-:W-:Y:S01]  /*4f60*/  VIADD R14, R14, 0x1 ;  /* 0x000000010e0e7836 */ /* 0x000fe20000000000 */
[----:B------:R-:W-:Y:S01]  /*4f70*/  @!UP0 UIADD3 UR8, UPT, UPT, UR21, 0x8400, URZ ;  /* 0x0000840015088890 */ /* 0x000fe2000fffe0ff */
[----:B------:R-:W-:Y:S01]  /*4f80*/  VOTEU.ALL UP0, P1 ;  /* 0x0000000000ff7886 */ /* 0x000fe20000800000 */
[----:B------:R-:W-:Y:S01]  /*4f90*/  UMOV UR9, UR25 ;  /* 0x0000001900097c82 */ /* 0x000fe20008000000 */
[----:B------:R-:W-:Y:S02]  /*4fa0*/  UMOV UR11, UR43 ;  /* 0x0000002b000b7c82 */ /* 0x000fe40008000000 */
[----:B------:R-:W-:Y:S01]  /*4fb0*/  IMAD.U32 R18, RZ, RZ, UR5 ;  /* 0x00000005ff127e24 */ /* 0x000fe2000f8e00ff */
[----:B------:R-:W-:Y:S01]  /*4fc0*/  UMOV UR12, UR36 ;  /* 0x00000024000c7c82 */ /* 0x000fe20008000000 */
[----:B------:R-:W-:Y:S03]  /*4fd0*/  IMAD.U32 R19, RZ, RZ, UR4 ;  /* 0x00000004ff137e24 */ /* 0x000fe6000f8e00ff */
        /* <DEDUP_REMOVED lines=8> */
.L_x_209:
[----:B------:R-:W-:Y:S01]  /*5060*/  @!P1 IADD3 R6, P0, PT, R16, 0x580, RZ ;  /* 0x0000058010069810 */ /* 0x000fe20007f1e0ff */
[----:B------:R-:W-:Y:S01]  /*5070*/  VOTEU.ALL UP0, P1 ;  /* 0x0000000000ff7886 */ /* 0x000fe20000800000 */
[----:B------:R-:W-:Y:S01]  /*5080*/  UMOV UR6, 0x0 ;  /* 0x0000000000067882 */ /* 0x000fe20000000000 */
[----:B------:R-:W-:Y:S01]  /*5090*/  UMOV UR7, 0x10000000 ;  /* 0x1000000000077882 */ /* 0x000fe20000000000 */
[----:B------:R-:W-:Y:S01]  /*50a0*/  @!P1 R2UR UR5, R6 ;  /* 0x00000000060592ca */ /* 0x000fe200000e0000 */
[----:B--2---:R-:W-:Y:S01]  /*50b0*/  @!P1 IMAD.X R0, RZ, RZ, R17, P0 ;  /* 0x000000ffff009224 */ /* 0x004fe200000e0611 */
[----:B------:R-:W-:Y:S01]  /*50c0*/  @!UP0 UIADD3 UR10, UPT, UPT, UR42, 0xe0, URZ ;  /* 0x000000e02a0a8890 */ /* 0x000fe2000fffe0ff */
[----:B------:R-:W-:Y:S01]  /*50d0*/  R2UR UR18, R88 ;  /* 0x00000000581272ca */ /* 0x000fe200000e0000 */
[----:B------:R-:W-:Y:S01]  /*50e0*/  @!UP0 UIADD3 UR8, UPT, UPT, UR21, 0xc400, URZ ;  /* 0x0000c40015088890 */ /* 0x000fe2000fffe0ff */
[----:B------:R-:W-:Y:S01]  /*50f0*/  R2UR UR16, R89 ;  /* 0x00000000591072ca */ /* 0x000fe200000e0000 */
[----:B------:R-:W-:Y:S01]  /*5100*/  VOTEU.ALL UP0, P1 ;  /* 0x0000000000ff7886 */ /* 0x000fe20000800000 */
[----:B------:R-:W-:Y:S01]  /*5110*/  @!P1 R2UR UR4, R0 ;  /* 0x00000000000492ca */ /* 0x000fe200000e0000 */
[----:B------:R-:W-:Y:S01]  /*5120*/  UMOV UR9, UR17 ;  /* 0x0000001100097c82 */ /* 0x000fe20008000000 */
[----:B------:R-:W-:Y:S01]  /*5130*/  UMOV UR11, UR43 ;  /* 0x0000002b000b7c82 */ /* 0x000fe20008000000 */
[----:B------:R-:W-:Y:S01]  /*5140*/  UMOV UR12, UR36 ;  /* 0x00000024000c7c82 */ /* 0x000fe20008000000 */
[C---:B------:R-:W-:Y:S01]  /*5150*/  ISETP.NE.AND P0, PT, R14.reuse, 0x2, PT ;  /* 0x000000020e00780c */ /* 0x040fe20003f05270 */
[----:B------:R-:W-:Y:S01]  /*5160*/  UPLOP3.LUT UP1, UPT, UPT, UPT, UPT, 0x80, 0x8 ;  /* 0x000000000008789c */ /* 0x000fe20003f2f070 */
[----:B------:R-:W-:Y:S01]  /*5170*/  IMAD.U32 R8, RZ, RZ, UR5 ;  /* 0x00000005ff087e24 */ /* 0x000fe2000f8e00ff */
[----:B------:R-:W-:Y:S01]  /*5180*/  UMOV UR36, UR38 ;  /* 0x0000002600247c82 */ /* 0x000fe20008000000 */
[----:B------:R-:W-:Y:S01]  /*5190*/  SEL R0, RZ, 0x1, P0 ;  /* 0x00000001ff007807 */ /* 0x000fe20000000000 */
[----:B------:R-:W-:Y:S01]  /*51a0*/  UIADD3 UR20, UPT, UPT, UR13, UR18, URZ ;  /* 0x000000120d147290 */ /* 0x000fe2000fffe0ff */
[----:B------:R-:W-:Y:S01]  /*51b0*/  SEL R14, R14, RZ, P0 ;  /* 0x000000ff0e0e7207 */ /* 0x000fe20000000000 */
[----:B------:R-:W-:Y:S01]  /*51c0*/  UIADD3 UR16, UPT, UPT, UR14, UR16, URZ ;  /* 0x000000100e107290 */ /* 0x000fe2000fffe0ff */
[----:B------:R-:W-:Y:S01]  /*51d0*/  LOP3.LUT R13, R13, R0, RZ, 0x3c, !PT ;  /* 0x000000000d0d7212 */ /* 0x000fe200078e3cff */
[----:B------:R-:W-:Y:S01]  /*51e0*/  IMAD.U32 R9, RZ, RZ, UR4 ;  /* 0x00000004ff097e24 */ /* 0x000fe2000f8e00ff */
[----:B------:R-:W-:Y:S04]  /*51f0*/  @!P1 R2UR UR4, R8 ;  /* 0x00000000080492ca */ /* 0x000fe800000e0000 */
[----:B------:R-:W-:Y:S11]  /*5200*/  @!P1 R2UR UR5, R9 ;  /* 0x00000000090592ca */ /* 0x000ff600000e0000 */
[----:B------:R-:W-:Y:S02]  /*5210*/  @!UPT UIADD3 URZ, UPT, UPT, URZ, URZ, URZ ;  /* 0x000000fffffff290 */ /* 0x000fe4000fffe0ff */
[----:B------:R2:W-:Y:S01]  /*5220*/  @!UP0 UTMALDG.3D [UR8], [UR4], desc[UR6] ;  /* 0x00000608040085b4 */ /* 0x0005e20008011000 */
[----:B------:R2:W-:Y:S01]  /*5230*/  @!P1 SYNCS.ARRIVE.TRANS64.RED.A0TR RZ, [UR21+0x48], R7 ;  /* 0x00004807ffff99a7 */ /* 0x0005e20008300415 */
[----:B------:R-:W-:Y:S01]  /*5240*/  SYNCS.ARRIVE.TRANS64.RED.A1T0 RZ, [UR29], RZ ;  /* 0x000000ffffff79a7 */ /* 0x000fe2000810041d */
[----:B------:R-:W-:Y:S05]  /*5250*/  BRA.U UP2, `(.L_x_86) ;  /* 0xffffffed02007547 */ /* 0x000fea000b83ffff */
[----:B------:R-:W3:Y:S02]  /*5260*/  SYNCS.PHASECHK.TRANS64.TRYWAIT P0, [UR21+0x50], R10 ;  /* 0x0000500aff0075a7 */ /* 0x000ee40008001115 */
[----:B---3--:R-:W-:Y:S05]  /*5270*/  @!P0 BRA `(.L_x_87) ;  /* 0x0000009000348947 */ /* 0x008fea0003800000 */
.L_x_211:
[----:B------:R-:W4:Y:S02]  /*5280*/  SYNCS.PHASECHK.TRANS64.TRYWAIT P0, [UR21+0x58], R10 ;  /* 0x0000580aff0075a7 */ /* 0x000f240008001115 */
[----:B----4-:R-:W-:Y:S05]  /*5290*/  @!P0 BRA `(.L_x_88) ;  /* 0x0000009000448947 */ /* 0x010fea0003800000 */
.L_x_213:
[----:B------:R-:W4:Y:S01]  /*52a0*/  SYNCS.PHASECHK.TRANS64.TRYWAIT P0, [UR21+0x60], R10 ;  /* 0x0000600aff0075a7 */ /* 0x000f220008001115 */
[----:B---3--:R-:W-:Y:S01]  /*52b0*/  HFMA2 R0, -RZ, RZ, 0, 5.9604644775390625e-08 ;  /* 0x00000001ff007431 */ /* 0x008fe200000001ff */
[----:B----4-:R-:W-:Y:S06]  /*52c0*/  @!P0 BRA `(.L_x_89) ;  /* 0x0000009000508947 */ /* 0x010fec0003800000 */
.L_x_215:
[----:B---3--:R-:W-:Y:S02]  /*52d0*/  MOV R2, UR21 ;  /* 0x0000001500027c02 */ /* 0x008fe40008000f00 */
[----:B------:R-:W-:-:S07]  /*52e0*/  SHF.L.U32 R0, R0, 0x1f, RZ ;  /* 0x0000001f00007819 */ /* 0x000fce00000006ff */
.L_x_90:
[----:B---3--:R3:W4:Y:S02]  /*52f0*/  SYNCS.PHASECHK.TRANS64.TRYWAIT P0, [R2+URZ+0x68], R0 ;  /* 0x00006800020075a7 */ /* 0x00872400080011ff */
[----:B----4-:R-:W-:Y:S05]  /*5300*/  @!P0 NANOSLEEP.SYNCS 0x989680 ;  /* 0x009896800000895d */ /* 0x010fea0003900000 */
[----:B------:R-:W4:Y:S02]  /*5310*/  @!P0 SYNCS.PHASECHK.TRANS64 P0, [R2+URZ+0x68], R0 ;  /* 0x00006800020085a7 */ /* 0x000f2400080010ff */
[----:B-12-4-:R-:W-:Y:S05]  /*5320*/  @P0 EXIT ;  /* 0x000000000000094d */ /* 0x016fea0003800000 */
[----:B------:R-:W-:Y:S05]  /*5330*/  BRA `(.L_x_90) ;  /* 0xfffffffc00ec7947 */ /* 0x000fea000383ffff */
.L_x_71:
[----:B------:R-:W-:-:S06]  /*5340*/  UISETP.GE.AND UP0, UPT, UR17, 0x4, UPT ;  /* 0x000000041100788c */ /* 0x000fcc000bf06270 */
[----:B------:R-:W-:-:S13]  /*5350*/  PLOP3.LUT P0, PT, PT, PT, UP0, 0x80, 0x8 ;  /* 0x000000000008781c */ /* 0x000fda0003f0f008 */
[----:B------:R-:W-:Y:S05]  /*5360*/  @!P0 EXIT ;  /* 0x000000000000894d */ /* 0x000fea0003800000 */
[----:B------:R-:W1:Y:S08]  /*5370*/  S2UR UR4, SR_CgaCtaId ;  /* 0x00000000000479c3 */ /* 0x000e700000008800 */
[----:B------:R-:W-:Y:S01]  /*5380*/  BAR.SYNC.DEFER_BLOCKING 0x6, 0xa0 ;  /* 0x0182800000007b1d */ /* 0x000fe20000010000 */
[C---:B------:R-:W-:Y:S01]  /*5390*/  IMAD.SHL.U32 R2, R103.reuse, 0x20, RZ ;  /* 0x0000002067027824 */ /* 0x040fe200078e00ff */
[C---:B------:R-:W-:Y:S01]  /*53a0*/  LOP3.LUT R85, R103.reuse, 0x1, RZ, 0xc0, !PT ;  /* 0x0000000167557812 */ /* 0x040fe200078ec0ff */
[C---:B------:R-:W-:Y:S01]  /*53b0*/  IMAD.SHL.U32 R84, R103.reuse, 0x4, RZ ;  /* 0x0000000467547824 */ /* 0x040fe200078e00ff */
[----:B------:R-:W-:Y:S01]  /*53c0*/  MOV R102, 0x2 ;  /* 0x0000000200667802 */ /* 0x000fe20000000f00 */
[----:B------:R-:W-:Y:S01]  /*53d0*/  IMAD.U32 R37, R103, 0x10000, RZ ;  /* 0x0001000067257824 */ /* 0x000fe200078e00ff */
[----:B------:R-:W-:-:S02]  /*53e0*/  UMOV UR43, 0x400 ;  /* 0x00000400002b7882 */ /* 0x000fc40000000000 */
[----:B------:R-:W2:Y:S01]  /*53f0*/  LDC.64 R82, c[0x0][0x8b0] ;  /* 0x00022c00ff527b82 */ /* 0x000ea20000000a00 */
[----:B------:R-:W-:Y:S01]  /*5400*/  LOP3.LUT R3, R2, 0xe0, RZ, 0xc0, !PT ;  /* 0x000000e002037812 */ /* 0x000fe200078ec0ff */
[----:B------:R-:W-:Y:S01]  /*5410*/  IMAD.MOV.U32 R101, RZ, RZ, 0x4 ;  /* 0x00000004ff657424 */ /* 0x000fe200078e00ff */
[----:B------:R-:W-:Y:S01]  /*5420*/  ISETP.NE.U32.AND P0, PT, R85, 0x1, PT ;  /* 0x000000015500780c */ /* 0x000fe20003f05070 */
[----:B------:R-:W-:Y:S01]  /*5430*/  HFMA2 R93, -RZ, RZ, 0, 0 ;  /* 0x00000000ff5d7431 */ /* 0x000fe200000001ff */
[----:B------:R-:W-:Y:S01]  /*5440*/  LOP3.LUT R84, R3, 0x1c, R84, 0xf8, !PT ;  /* 0x0000001c03547812 */ /* 0x000fe200078ef854 */
[----:B------:R-:W-:Y:S01]  /*5450*/  IMAD.MOV.U32 R36, RZ, RZ, RZ ;  /* 0x000000ffff247224 */ /* 0x000fe200078e00ff */
[----:B------:R-:W-:Y:S01]  /*5460*/  LOP3.LUT R37, R37, 0x600000, RZ, 0xc0, !PT ;  /* 0x0060000025257812 */ /* 0x000fe200078ec0ff */
[----:B------:R-:W3:Y:S01]  /*5470*/  LDC.64 R80, c[0x0][0x8a8] ;  /* 0x00022a00ff507b82 */ /* 0x000ee20000000a00 */
[C---:B------:R-:W-:Y:S01]  /*5480*/  R2P PR, R103.reuse, 0x6 ;  /* 0x0000000667007804 */ /* 0x040fe20000000000 */
[----:B------:R-:W-:Y:S01]  /*5490*/  IMAD.MOV.U32 R100, RZ, RZ, RZ ;  /* 0x000000ffff647224 */ /* 0x000fe200078e00ff */
[----:B------:R-:W-:Y:S01]  /*54a0*/  LOP3.LUT R84, R84, 0xf00, R2, 0xf8, !PT ;  /* 0x00000f0054547812 */ /* 0x000fe200078ef802 */
[----:B------:R-:W-:Y:S01]  /*54b0*/  IMAD.MOV.U32 R99, RZ, RZ, RZ ;  /* 0x000000ffff637224 */ /* 0x000fe200078e00ff */
[----:B------:R-:W-:Y:S01]  /*54c0*/  P2R R2, PR, RZ, 0x1 ;  /* 0x00000001ff027803 */ /* 0x000fe20000000000 */
[----:B------:R-:W4:Y:S01]  /*54d0*/  LDCU UR62, c[0x0][0x370] ;  /* 0x00006e00ff3e77ac */ /* 0x000f220008000800 */
[----:B------:R-:W-:-:S02]  /*54e0*/  LOP3.LUT R103, R103, 0x60, RZ, 0xc0, !PT ;  /* 0x0000006067677812 */ /* 0x000fc400078ec0ff */
[----:B------:R-:W-:Y:S01]  /*54f0*/  SEL R102, R102, 0xfffffffe, !P1 ;  /* 0xfffffffe66667807 */ /* 0x000fe20004800000 */
[----:B-1----:R-:W-:Y:S01]  /*5500*/  ULEA UR43, UR4, UR43, 0x18 ;  /* 0x0000002b042b7291 */ /* 0x002fe2000f8ec0ff */
[----:B------:R-:W-:Y:S01]  /*5510*/  SEL R101, R101, 0xfffffffc, !P2 ;  /* 0xfffffffc65657807 */ /* 0x000fe20005000000 */
[----:B------:R-:W1:Y:S01]  /*5520*/  LDCU.64 UR4, c[0x0][0x890] ;  /* 0x00011200ff0477ac */ /* 0x000e620008000a00 */
[----:B------:R-:W2:Y:S06]  /*5530*/  LDCU.64 UR54, c[0x0][0x348] ;  /* 0x00006900ff3677ac */ /* 0x000eac0008000a00 */
[----:B------:R-:W4:Y:S01]  /*5540*/  LDS R0, [UR43+0x110] ;  /* 0x0001102bff007984 */ /* 0x000f220008000800 */
[----:B------:R-:W2:Y:S01]  /*5550*/  LDCU UR42, c[0x0][0xb0c] ;  /* 0x00016180ff2a77ac */ /* 0x000ea20008000800 */
[----:B------:R-:W2:Y:S01]  /*5560*/  LDCU UR39, c[0x0][0xb30] ;  /* 0x00016600ff2777ac */ /* 0x000ea20008000800 */
[----:B------:R-:W2:Y:S01]  /*5570*/  LDCU.64 UR60, c[0x0][0x888] ;  /* 0x00011100ff3c77ac */ /* 0x000ea20008000a00 */
[----:B-1----:R-:W-:Y:S01]  /*5580*/  IMAD.U32 R105, RZ, RZ, UR4 ;  /* 0x00000004ff697e24 */ /* 0x002fe2000f8e00ff */
[----:B------:R-:W-:Y:S01]  /*5590*/  UIADD3 UR4, UPT, UPT, UR43, 0x400, URZ ;  /* 0x000004002b047890 */ /* 0x000fe2000fffe0ff */
[----:B------:R-:W-:Y:S01]  /*55a0*/  IMAD.U32 R104, RZ, RZ, UR5 ;  /* 0x00000005ff687e24 */ /* 0x000fe2000f8e00ff */
[----:B------:R-:W1:Y:S04]  /*55b0*/  LDCU.64 UR40, c[0x0][0xb28] ;  /* 0x00016500ff2877ac */ /* 0x000e680008000a00 */
[----:B------:R-:W-:Y:S01]  /*55c0*/  IMAD.U32 R91, RZ, RZ, UR4 ;  /* 0x00000004ff5b7e24 */ /* 0x000fe2000f8e00ff */
[----:B------:R-:W1:Y:S01]  /*55d0*/  LDCU.128 UR56, c[0x0][0xb10] ;  /* 0x00016200ff3877ac */ /* 0x000e620008000c00 */
[----:B------:R-:W1:Y:S01]  /*55e0*/  LDCU UR53, c[0x0][0x374] ;  /* 0x00006e80ff3577ac */ /* 0x000e620008000800 */
[----:B------:R-:W-:Y:S01]  /*55f0*/  UMOV UR52, URZ ;  /* 0x000000ff00347c82 */ /* 0x000fe20008000000 */
[----:B------:R-:W-:Y:S01]  /*5600*/  UMOV UR47, URZ ;  /* 0x000000ff002f7c82 */ /* 0x000fe20008000000 */
[----:B-1234-:R-:W-:-:S07]  /*5610*/  IMAD.IADD R37, R0, 0x1, R37 ;  /* 0x0000000100257824 */ /* 0x01efce00078e0225 */
.L_x_166:
[----:B------:R-:W-:Y:S02]  /*5620*/  LEA R3, R93, UR43, 0x3 ;  /* 0x0000002b5d037c11 */ /* 0x000fe4000f8e18ff */
[----:B------:R-:W-:Y:S02]  /*5630*/  SHF.L.U32 R0, R99, 0x1f, RZ ;  /* 0x0000001f63007819 */ /* 0x000fe400000006ff */
[----:B-1----:R-:W-:Y:S02]  /*5640*/  LEA R4, R93, UR43, 0x4 ;  /* 0x0000002b5d047c11 */ /* 0x002fe4000f8e20ff */
[----:B------:R-:W1:Y:S02]  /*5650*/  SYNCS.PHASECHK.TRANS64.TRYWAIT P0, [R3+URZ+0x80], R0 ;  /* 0x00008000030075a7 */ /* 0x000e6400080011ff */
[----:B-1----:R-:W-:Y:S05]  /*5660*/  @!P0 BRA `(.L_x_91) ;  /* 0x0000008c00808947 */ /* 0x002fea0003800000 */
.L_x_216:
        /* <DEDUP_REMOVED lines=8> */
[----:B--2---:R-:W-:Y:S11]  /*56f0*/  LOP3.LUT P0, RZ, R6, 0x1, RZ, 0xc0, !PT ;  /* 0x0000000106ff7812 */ /* 0x004ff6000780c0ff */
[----:B------:R-:W-:Y:S02]  /*5700*/  @!UPT UIADD3 URZ, UPT, UPT, URZ, URZ, URZ ;  /* 0x000000fffffff290 */ /* 0x000fe4000fffe0ff */
[----:B---3--:R-:W-:Y:S01]  /*5710*/  VOTEU.ANY UP1, P0 ;  /* 0x0000000000ff7886 */ /* 0x008fe20000020100 */
[----:B------:R-:W-:Y:S01]  /*5720*/  PLOP3.LUT P0, PT, PT, PT, UP1, 0x80, 0x8 ;  /* 0x000000000008781c */ /* 0x000fe20003f0f018 */
[----:B------:R-:W-:Y:S06]  /*5730*/  UP2UR UR4, UPR, URZ, 0x2 ;  /* 0x00000002ff047883 */ /* 0x000fec0008000000 */
[----:B------:R-:W-:Y:S06]  /*5740*/  IMAD.U32 R106, RZ, RZ, UR4 ;  /* 0x00000004ff6a7e24 */ /* 0x000fec000f8e00ff */
[----:B-1----:R-:W-:Y:S02]  /*5750*/  @P0 SHF.R.U32.HI R0, RZ, 0x10, R5 ;  /* 0x00000010ff000819 */ /* 0x002fe40000011605 */
        /* <DEDUP_REMOVED lines=12> */
[----:B------:R-:W2:Y:S01]  /*5820*/  LDCU UR12, c[0x0][0xb20] ;  /* 0x00016400ff0c77ac */ /* 0x000ea20008000800 */
[----:B------:R-:W-:Y:S02]  /*5830*/  UIMAD.WIDE.U32 UR4, UR53, UR59, URZ ;  /* 0x0000003b350472a5 */ /* 0x000fe4000f8e00ff */
[----:B------:R-:W-:Y:S02]  /*5840*/  UIMAD.WIDE.U32 UR6, UR62, UR56, URZ ;  /* 0x000000383e0672a5 */ /* 0x000fe4000f8e00ff */
[----:B------:R-:W-:Y:S02]  /*5850*/  UISETP.NE.AND UP0, UPT, UR58, 0x1, UPT ;  /* 0x000000013a00788c */ /* 0x000fe4000bf05270 */
[----:B------:R-:W-:Y:S02]  /*5860*/  UIMAD.WIDE.U32 UR8, UR37, UR59, URZ ;  /* 0x0000003b250872a5 */ /* 0x000fe4000f8e00ff */
[----:B------:R-:W-:Y:S02]  /*5870*/  UIMAD.WIDE.U32 UR10, UR38, UR56, URZ ;  /* 0x00000038260a72a5 */ /* 0x000fe4000f8e00ff */
[----:B------:R-:W-:Y:S02]  /*5880*/  UISETP.NE.AND UP1, UPT, UR42, 0x1, UPT ;  /* 0x000000012a00788c */ /* 0x000fe4000bf25270 */
[----:B------:R-:W-:Y:S01]  /*5890*/  UISETP.NE.AND UP2, UPT, UR45, 0x1, UPT ;  /* 0x000000012d00788c */ /* 0x000fe2000bf45270 */
[----:B------:R-:W-:Y:S02]  /*58a0*/  UMOV UR4, UR5 ;  /* 0x0000000500047c82 */ /* 0x000fe40008000000 */
[----:B--2---:R-:W-:Y:S03]  /*58b0*/  USHF.R.U32.HI UR5, URZ, UR12, UR4 ;  /* 0x0000000cff057299 */ /* 0x004fe60008011604 */
[----:B------:R-:W-:Y:S02]  /*58c0*/  UMOV UR4, UR7 ;  /* 0x0000000700047c82 */ /* 0x000fe40008000000 */
[----:B------:R-:W-:Y:S02]  /*58d0*/  USHF.R.U32.HI UR7, URZ, UR57, UR4 ;  /* 0x00000039ff077299 */ /* 0x000fe40008011604 */
[----:B------:R-:W-:Y:S02]  /*58e0*/  USEL UR4, UR53, UR5, !UP0 ;  /* 0x0000000535047287 */ /* 0x000fe4000c000000 */
[----:B------:R-:W-:Y:S01]  /*58f0*/  USEL UR7, UR62, UR7, !UP1 ;  /* 0x000000073e077287 */ /* 0x000fe2000c800000 */
[----:B------:R-:W-:Y:S01]  /*5900*/  UMOV UR5, UR9 ;  /* 0x0000000900057c82 */ /* 0x000fe20008000000 */
[----:B------:R-:W-:Y:S02]  /*5910*/  UIMAD.WIDE.U32 UR8, UR4, UR40, URZ ;  /* 0x00000028040872a5 */ /* 0x000fe4000f8e00ff */
[----:B------:R-:W-:Y:S03]  /*5920*/  USHF.R.U32.HI UR6, URZ, UR12, UR5 ;  /* 0x0000000cff067299 */ /* 0x000fe60008011605 */
[----:B------:R-:W-:Y:S01]  /*5930*/  UMOV UR5, UR11 ;  /* 0x0000000b00057c82 */ /* 0x000fe20008000000 */
[----:B------:R-:W-:Y:S02]  /*5940*/  UIMAD.WIDE.U32 UR10, UR7, UR40, URZ ;  /* 0x00000028070a72a5 */ /* 0x000fe4000f8e00ff */
[----:B------:R-:W-:Y:S02]  /*5950*/  USHF.R.U32.HI UR12, URZ, UR57, UR5 ;  /* 0x00000039ff0c7299 */ /* 0x000fe40008011605 */
[----:B------:R-:W-:Y:S01]  /*5960*/  USEL UR6, UR37, UR6, !UP0 ;  /* 0x0000000625067287 */ /* 0x000fe2000c000000 */
[----:B------:R-:W-:Y:S02]  /*5970*/  UMOV UR5, UR9 ;  /* 0x0000000900057c82 */ /* 0x000fe40008000000 */
[----:B------:R-:W-:Y:S01]  /*5980*/  UMOV UR10, UR11 ;  /* 0x0000000b000a7c82 */ /* 0x000fe20008000000 */
[----:B------:R-:W-:Y:S02]  /*5990*/  @UP2 USHF.R.U32.HI UR4, URZ, UR41, UR5 ;  /* 0x00000029ff042299 */ /* 0x000fe40008011605 */
[----:B------:R-:W-:Y:S02]  /*59a0*/  @UP2 USHF.R.U32.HI UR7, URZ, UR41, UR10 ;  /* 0x00000029ff072299 */ /* 0x000fe4000801160a */
[----:B------:R-:W-:Y:S02]  /*59b0*/  UIMAD UR4, UR45, UR4, URZ ;  /* 0x000000042d0472a4 */ /* 0x000fe4000f8e02ff */
        /* <DEDUP_REMOVED lines=8> */
[----:B------:R-:W-:Y:S02]  /*5a40*/  USEL UR11, UR6, UR4, !UP2 ;  /* 0x00000004060b7287 */ /* 0x000fe4000d000000 */
[----:B------:R-:W-:Y:S02]  /*5a50*/  UIADD3 UR8, UPT, UPT, -UR5, URZ, URZ ;  /* 0x000000ff05087290 */ /* 0x000fe4000fffe1ff */
[----:B------:R-:W-:Y:S01]  /*5a60*/  UIADD3 UR10, UPT, UPT, -UR11, URZ, URZ ;  /* 0x000000ff0b0a7290 */ /* 0x000fe2000fffe1ff */
[----:B------:R-:W-:Y:S01]  /*5a70*/  @!UP0 UMOV UR4, UR9 ;  /* 0x0000000900048c82 */ /* 0x000fe20008000000 */
[----:B------:R-:W-:Y:S02]  /*5a80*/  UIADD3 UR9, UPT, UPT, -UR6, URZ, URZ ;  /* 0x000000ff06097290 */ /* 0x000fe4000fffe1ff */
[----:B------:R-:W-:Y:S02]  /*5a90*/  @!UP0 USHF.R.U32.HI UR4, URZ, UR41, UR4 ;  /* 0x00000029ff048299 */ /* 0x000fe40008011604 */
[----:B------:R-:W-:Y:S02]  /*5aa0*/  UIMAD UR10, UR45, UR10, UR6 ;  /* 0x0000000a2d0a72a4 */ /* 0x000fe4000f8e0206 */
[----:B------:R-:W-:Y:S04]  /*5ab0*/  @!UP0 USEL UR4, UR5, UR4, !UP2 ;  /* 0x0000000405048287 */ /* 0x000fe8000d000000 */
[----:B------:R-:W-:Y:S02]  /*5ac0*/  @!UP0 UIMAD UR10, UR7, UR10, UR4 ;  /* 0x0000000a070a82a4 */ /* 0x000fe4000f8e0204 */
[----:B------:R-:W-:Y:S02]  /*5ad0*/  @!UP0 UIADD3 UR11, UPT, UPT, UR11, -UR4, URZ ;  /* 0x800000040b0b8290 */ /* 0x000fe4000fffe0ff */
[----:B------:R-:W-:Y:S02]  /*5ae0*/  UIMAD UR7, UR42, UR8, UR38 ;  /* 0x000000082a0772a4 */ /* 0x000fe4000f8e0226 */
[----:B------:R-:W-:Y:S02]  /*5af0*/  @!UP0 UIMAD UR6, UR11, UR45, UR5 ;  /* 0x0000002d0b0682a4 */ /* 0x000fe4000f8e0205 */
[----:B------:R-:W-:Y:S01]  /*5b00*/  UIMAD UR4, UR58, UR9, UR37 ;  /* 0x000000093a0472a4 */ /* 0x000fe2000f8e0225 */
[----:B------:R-:W-:Y:S02]  /*5b10*/  @!UP0 UMOV UR5, UR10 ;  /* 0x0000000a00058c82 */ /* 0x000fe40008000000 */
[----:B------:R-:W-:Y:S02]  /*5b20*/  UIMAD UR38, UR5, UR42, UR7 ;  /* 0x0000002a052672a4 */ /* 0x000fe4000f8e0207 */
[----:B------:R-:W-:Y:S11]  /*5b30*/  UIMAD UR37, UR6, UR58, UR4 ;  /* 0x0000003a062572a4 */ /* 0x000ff6000f8e0204 */
[----:B------:R-:W-:Y:S01]  /*5b40*/  @!UPT UIADD3 URZ, UPT, UPT, URZ, URZ, URZ ;  /* 0x000000fffffff290 */ /* 0x000fe2000fffe0ff */
.L_x_92:
[----:B------:R-:W-:Y:S01]  /*5b50*/  UISETP.NE.AND UP0, UPT, UR39, 0x1, UPT ;  /* 0x000000012700788c */ /* 0x000fe2000bf05270 */
[----:B------:R-:W-:Y:S01]  /*5b60*/  LOP3.LUT P0, RZ, R91, 0x3f0, RZ, 0xc0, !PT ;  /* 0x000003f05bff7812 */ /* 0x000fe2000780c0ff */
[----:B------:R-:W-:Y:S01]  /*5b70*/  USHF.L.U32 UR50, UR16, 0x7, URZ ;  /* 0x0000000710327899 */ /* 0x000fe200080006ff */
[----:B------:R-:W-:Y:S01]  /*5b80*/  BSSY.RECONVERGENT B6, `(.L_x_93) ;  /* 0x0000034000067945 */ /* 0x000fe20003800200 */
[----:B------:R-:W-:Y:S01]  /*5b90*/  USHF.L.U32 UR49, UR20, 0x8, URZ ;  /* 0x0000000814317899 */ /* 0x000fe200080006ff */
[----:B------:R-:W-:Y:S06]  /*5ba0*/  IADD3 R93, PT, PT, R93, 0x1, RZ ;  /* 0x000000015d5d7810 */ /* 0x000fec0007ffe0ff */
[----:B------:R-:W2:Y:S01]  /*5bb0*/  @!UP0 LDCU.128 UR12, c[0x0][0xb10] ;  /* 0x00016200ff0c87ac */ /* 0x000ea20008000c00 */
[----:B------:R-:W3:Y:S01]  /*5bc0*/  @!UP0 LDCU UR5, c[0x0][0xb0c] ;  /* 0x00016180ff0587ac */ /* 0x000ee20008000800 */
[----:B------:R-:W4:Y:S01]  /*5bd0*/  @!UP0 LDCU UR10, c[0x0][0xb20] ;  /* 0x00016400ff0a87ac */ /* 0x000f220008000800 */
[----:B--2---:R-:W-:Y:S02]  /*5be0*/  UIMAD.WIDE.U32 UR8, UR38, UR12, URZ ;  /* 0x0000000c260872a5 */ /* 0x004fe4000f8e00ff */
[----:B------:R-:W-:Y:S02]  /*5bf0*/  UIMAD.WIDE.U32 UR6, UR37, UR15, URZ ;  /* 0x0000000f250672a5 */ /* 0x000fe4000f8e00ff */
[----:B------:R-:W-:Y:S03]  /*5c00*/  @!UP0 UISETP.NE.AND UP1, UPT, UR14, 0x1, UPT ;  /* 0x000000010e00888c */ /* 0x000fe6000bf25270 */
[----:B------:R-:W-:Y:S01]  /*5c10*/  @!UP0 UMOV UR4, UR9 ;  /* 0x0000000900048c82 */ /* 0x000fe20008000000 */
[----:B---3--:R-:W-:Y:S02]  /*5c20*/  @!UP0 UISETP.NE.AND UP2, UPT, UR5, 0x1, UPT ;  /* 0x000000010500888c */ /* 0x008fe4000bf45270 */
[----:B------:R-:W-:Y:S01]  /*5c30*/  @!UP0 USHF.R.U32.HI UR4, URZ, UR13, UR4 ;  /* 0x0000000dff048299 */ /* 0x000fe20008011604 */
[----:B------:R-:W-:Y:S02]  /*5c40*/  @!UP0 UMOV UR6, UR7 ;  /* 0x0000000700068c82 */ /* 0x000fe40008000000 */
[----:B----4-:R-:W-:Y:S02]  /*5c50*/  @!UP0 USHF.R.U32.HI UR6, URZ, UR10, UR6 ;  /* 0x0000000aff068299 */ /* 0x010fe40008011606 */
[----:B------:R-:W-:Y:S02]  /*5c60*/  @!UP0 USEL UR7, UR38, UR4, !UP2 ;  /* 0x0000000426078287 */ /* 0x000fe4000d000000 */
[----:B------:R-:W-:Y:S04]  /*5c70*/  @!UP0 USEL UR6, UR37, UR6, !UP1 ;  /* 0x0000000625068287 */ /* 0x000fe8000c800000 */
[----:B------:R-:W-:Y:S02]  /*5c80*/  @!UP0 UIADD3 UR4, UPT, UPT, -UR7, UR6, URZ ;  /* 0x0000000607048290 */ /* 0x000fe4000fffe1ff */
[----:B------:R-:W-:Y:S02]  /*5c90*/  @!UP0 UIADD3 UR6, UPT, UPT, UR7, -UR6, URZ ;  /* 0x8000000607068290 */ /* 0x000fe4000fffe0ff */
[----:B------:R-:W-:Y:S02]  /*5ca0*/  @!UP0 UIMAD UR38, UR4, UR5, UR38 ;  /* 0x00000005042682a4 */ /* 0x000fe4000f8e0226 */
[----:B------:R-:W-:Y:S01]  /*5cb0*/  @!UP0 UIMAD UR37, UR6, UR14, UR37 ;  /* 0x0000000e062582a4 */ /* 0x000fe2000f8e0225 */
[----:B------:R-:W-:Y:S11]  /*5cc0*/  @!P0 BRA `(.L_x_94) ;  /* 0x00000000007c8947 */ /* 0x000ff60003800000 */
[----:B------:R-:W2:Y:S01]  /*5cd0*/  LDCU.64 UR8, c[0x4][0x80] ;  /* 0x01001000ff0877ac */ /* 0x000ea20008000a00 */
[----:B------:R-:W-:Y:S01]  /*5ce0*/  MOV R2, 0x0 ;  /* 0x0000000000027802 */ /* 0x000fe20000000f00 */
[----:B------:R-:W-:Y:S02]  /*5cf0*/  HFMA2 R12, -RZ, RZ, 0, 5.9604644775390625e-08 ;  /* 0x00000001ff0c7431 */ /* 0x000fe400000001ff */
[----:B------:R-:W-:Y:S01]  /*5d00*/  IMAD.MOV.U32 R8, RZ, RZ, 0x70 ;  /* 0x00000070ff087424 */ /* 0x000fe200078e00ff */
[----:B------:R3:W4:Y:S01]  /*5d10*/  LDC.64 R14, c[0x4][R2] ;  /* 0x01000000020e7b82 */ /* 0x0007220000000a00 */
[----:B------:R-:W1:Y:S01]  /*5d20*/  LDCU.64 UR6, c[0x4][0x88] ;  /* 0x01001100ff0677ac */ /* 0x000e620008000a00 */
[----:B------:R-:W-:Y:S01]  /*5d30*/  IMAD.MOV.U32 R13, RZ, RZ, RZ ;  /* 0x000000ffff0d7224 */ /* 0x000fe200078e00ff */
[----:B------:R-:W1:Y:S01]  /*5d40*/  LDCU.64 UR4, c[0x4][0x8] ;  /* 0x01000100ff0477ac */ /* 0x000e620008000a00 */
[----:B--2---:R-:W-:Y:S01]  /*5d50*/  MOV R5, UR9 ;  /* 0x0000000900057c02 */ /* 0x004fe20008000f00 */
[----:B------:R-:W-:Y:S01]  /*5d60*/  IMAD.U32 R4, RZ, RZ, UR8 ;  /* 0x00000008ff047e24 */ /* 0x000fe2000f8e00ff */
[----:B-1----:R-:W-:Y:S01]  /*5d70*/  MOV R7, UR7 ;  /* 0x0000000700077c02 */ /* 0x002fe20008000f00 */
[----:B------:R-:W-:Y:S01]  /*5d80*/  IMAD.U32 R6, RZ, RZ, UR6 ;  /* 0x00000006ff067e24 */ /* 0x000fe2000f8e00ff */
[----:B------:R-:W-:Y:S01]  /*5d90*/  MOV R11, UR5 ;  /* 0x00000005000b7c02 */ /* 0x000fe20008000f00 */
[----:B------:R-:W-:Y:S02]  /*5da0*/  IMAD.U32 R10, RZ, RZ, UR4 ;  /* 0x00000004ff0a7e24 */ /* 0x000fe4000f8e00ff */
[----:B------:R-:W-:Y:S07]  /*5db0*/  LEPC R20, `(.L_x_95) ;  /* 0x000000001014794e */ /* 0x000fee0000000000 */
[----:B---345:R-:W-:Y:S05]  /*5dc0*/  CALL.ABS.NOINC R14 ;  /* 0x000000000e007343 */ /* 0x038fea0003c00000 */
.L_x_95:
[----:B------:R-:W1:Y:S01]  /*5dd0*/  LDCU.64 UR8, c[0x4][0x80] ;  /* 0x01001000ff0877ac */ /* 0x000e620008000a00 */
[----:B------:R-:W2:Y:S01]  /*5de0*/  LDC.64 R2, c[0x4][R2] ;  /* 0x0100000002027b82 */ /* 0x000ea20000000a00 */
[----:B------:R-:W-:Y:S02]  /*5df0*/  HFMA2 R12, -RZ, RZ, 0, 5.9604644775390625e-08 ;  /* 0x00000001ff0c7431 */ /* 0x000fe400000001ff */
[----:B------:R-:W-:Y:S02]  /*5e00*/  IMAD.MOV.U32 R8, RZ, RZ, 0x70 ;  /* 0x00000070ff087424 */ /* 0x000fe400078e00ff */
[----:B------:R-:W-:Y:S01]  /*5e10*/  IMAD.MOV.U32 R13, RZ, RZ, RZ ;  /* 0x000000ffff0d7224 */ /* 0x000fe200078e00ff */
[----:B------:R-:W3:Y:S01]  /*5e20*/  LDCU.64 UR6, c[0x4][0x88] ;  /* 0x01001100ff0677ac */ /* 0x000ee20008000a00 */
[----:B------:R-:W4:Y:S01]  /*5e30*/  LDCU.64 UR4, c[0x4][0x8] ;  /* 0x01000100ff0477ac */ /* 0x000f220008000a00 */
[----:B-1----:R-:W-:Y:S02]  /*5e40*/  MOV R4, UR8 ;  /* 0x0000000800047c02 */ /* 0x002fe40008000f00 */
[----:B------:R-:W-:Y:S02]  /*5e50*/  MOV R5, UR9 ;  /* 0x0000000900057c02 */ /* 0x000fe40008000f00 */
[----:B---3--:R-:W-:Y:S01]  /*5e60*/  MOV R7, UR7 ;  /* 0x0000000700077c02 */ /* 0x008fe20008000f00 */
[----:B------:R-:W-:Y:S01]  /*5e70*/  IMAD.U32 R6, RZ, RZ, UR6 ;  /* 0x00000006ff067e24 */ /* 0x000fe2000f8e00ff */
[----:B----4-:R-:W-:Y:S01]  /*5e80*/  MOV R11, UR5 ;  /* 0x00000005000b7c02 */ /* 0x010fe20008000f00 */
[----:B------:R-:W-:Y:S02]  /*5e90*/  IMAD.U32 R10, RZ, RZ, UR4 ;  /* 0x00000004ff0a7e24 */ /* 0x000fe4000f8e00ff */
[----:B------:R-:W-:Y:S07]  /*5ea0*/  LEPC R20, `(.L_x_94) ;  /* 0x000000001014794e */ /* 0x000fee0000000000 */
[----:B--2---:R-:W-:Y:S05]  /*5eb0*/  CALL.ABS.NOINC R2 ;  /* 0x0000000002007343 */ /* 0x004fea0003c00000 */
.L_x_94:
[----:B------:R-:W-:Y:S05]  /*5ec0*/  BSYNC.RECONVERGENT B6 ;  /* 0x0000000000067941 */ /* 0x000fea0003800200 */
.L_x_93:
[----:B------:R-:W-:Y:S02]  /*5ed0*/  R2UR UR6, R90 ;  /* 0x000000005a0672ca */ /* 0x000fe400000e0000 */
[----:B------:R-:W-:Y:S02]  /*5ee0*/  R2UR UR5, R105 ;  /* 0x00000000690572ca */ /* 0x000fe400000e0000 */
[----:B------:R-:W-:Y:S02]  /*5ef0*/  R2UR UR4, R104 ;  /* 0x00000000680472ca */ /* 0x000fe400000e0000 */
[----:B------:R-:W-:Y:S02]  /*5f00*/  ISETP.NE.U32.AND P4, PT, R82, RZ, PT ;  /* 0x000000ff5200720c */ /* 0x000fe40003f85070 */
[----:B------:R-:W-:Y:S02]  /*5f10*/  ISETP.NE.U32.AND P2, PT, RZ, UR60, PT ;  /* 0x0000003cff007c0c */ /* 0x000fe4000bf45070 */
[----:B------:R-:W-:Y:S02]  /*5f20*/  ISETP.NE.AND.EX P4, PT, R83, RZ, PT, P4 ;  /* 0x000000ff5300720c */ /* 0x000fe40003f85340 */
[----:B------:R-:W-:Y:S01]  /*5f30*/  ISETP.NE.AND.EX P2, PT, RZ, UR61, PT, P2 ;  /* 0x0000003dff007c0c */ /* 0x000fe2000bf45320 */
[----:B------:R-:W-:Y:S02]  /*5f40*/  UISETP.NE.AND UP2, UPT, UR6, URZ, UPT ;  /* 0x000000ff0600728c */ /* 0x000fe4000bf45270 */
[----:B------:R-:W-:Y:S04]  /*5f50*/  UISETP.NE.U32.AND UP0, UPT, UR5, URZ, UPT ;  /* 0x000000ff0500728c */ /* 0x000fe8000bf05070 */
[----:B------:R-:W-:Y:S01]  /*5f60*/  UISETP.NE.AND.EX UP1, UPT, UR4, URZ, UPT, UP0 ;  /* 0x000000ff0400728c */ /* 0x000fe2000bf25300 */
[----:B------:R-:W-:Y:S01]  /*5f70*/  PLOP3.LUT P1, PT, PT, PT, UP2, 0x80, 0x8 ;  /* 0x000000000008781c */ /* 0x000fe20003f2f028 */
[----:B------:R-:W-:Y:S03]  /*5f80*/  UPLOP3.LUT UP0, UPT, UPT, UPT, UPT, 0x40, 0x4 ;  /* 0x000000000004789c */ /* 0x000fe60003f0e870 */
[----:B------:R-:W-:Y:S06]  /*5f90*/  @UP2 UPLOP3.LUT UP0, UPT, UPT, UPT, UP1, 0x80, 0x8 ;  /* 0x000000000008289c */ /* 0x000fec0003f0f010 */
[----:B------:R-:W-:Y:S01]  /*5fa0*/  PLOP3.LUT P0, PT, PT, PT, UP0, 0x80, 0x8 ;  /* 0x000000000008781c */ /* 0x000fe20003f0f008 */
[----:B------:R-:W-:Y:S01]  /*5fb0*/  @!UPT UIADD3 URZ, UPT, UPT, URZ, URZ, URZ ;  /* 0x000000fffffff290 */ /* 0x000fe2000fffe0ff */
[----:B------:R-:W-:Y:S11]  /*5fc0*/  BRA.U !UP1, `(.L_x_96) ;  /* 0x0000000109407547 */ /* 0x000ff6000b800000 */
[----:B------:R-:W-:Y:S01]  /*5fd0*/  UISETP.NE.U32.AND UP0, UPT, UR60, URZ, UPT ;  /* 0x000000ff3c00728c */ /* 0x000fe2000bf05070 */
[----:B------:R-:W-:Y:S01]  /*5fe0*/  R2UR UR6, R105 ;  /* 0x00000000690672ca */ /* 0x000fe200000e0000 */
[----:B------:R-:W2:Y:S01]  /*5ff0*/  LDCU.64 UR8, c[0x0][0x358] ;  /* 0x00006b00ff0877ac */ /* 0x000ea20008000a00 */
[----:B------:R-:W-:Y:S02]  /*6000*/  HFMA2 R86, -RZ, RZ, 0, 5.9604644775390625e-08 ;  /* 0x00000001ff567431 */ /* 0x000fe400000001ff */
[----:B-1----:R-:W-:Y:S01]  /*6010*/  IMAD.MOV.U32 R0, RZ, RZ, 0x1 ;  /* 0x00000001ff007424 */ /* 0x002fe200078e00ff */
[----:B------:R-:W-:Y:S06]  /*6020*/  UISETP.NE.AND.EX UP0, UPT, UR61, URZ, UPT, UP0 ;  /* 0x000000ff3d00728c */ /* 0x000fec000bf05300 */
[----:B------:R-:W-:Y:S05]  /*6030*/  PLOP3.LUT P3, PT, PT, PT, UP0, 0x80, 0x8 ;  /* 0x000000000008781c */ /* 0x000fea0003f6f008 */
[----:B------:R-:W1:Y:S01]  /*6040*/  @UP0 LDCU.64 UR4, c[0x0][0x888] ;  /* 0x00011100ff0407ac */ /* 0x000e620008000a00 */
[----:B------:R-:W-:Y:S07]  /*6050*/  @UP0 UIMAD UR6, UR36, UR6, URZ ;  /* 0x00000006240602a4 */ /* 0x000fee000f8e02ff */
[----:B------:R-:W-:Y:S01]  /*6060*/  @!P3 PRMT R86, R0, 0x7610, R86 ;  /* 0x000076100056b816 */ /* 0x000fe20000000056 */
[----:B-1----:R-:W-:Y:S06]  /*6070*/  @UP0 UIMAD.WIDE UR4, UR6, 0x4, UR4 ;  /* 0x00000004060408a5 */ /* 0x002fec000f8e0204 */
[----:B------:R-:W-:Y:S02]  /*6080*/  IMAD.U32 R2, RZ, RZ, UR4 ;  /* 0x00000004ff027e24 */ /* 0x000fe4000f8e00ff */
[----:B------:R-:W-:Y:S03]  /*6090*/  IMAD.U32 R3, RZ, RZ, UR5 ;  /* 0x00000005ff037e24 */ /* 0x000fe6000f8e00ff */
[----:B------:R-:W1:Y:S02]  /*60a0*/  @!UP0 LDCU UR4, c[0x0][0x880] ;  /* 0x00011000ff0487ac */ /* 0x000e640008000800 */
[----:B--2--5:R2:W5:Y:S02]  /*60b0*/  @P3 LDG.E R45, desc[UR8][R2.64] ;  /* 0x00000008022d3981 */ /* 0x024564000c1e1900 */
[----:B-12---:R-:W-:Y:S02]  /*60c0*/  @!P3 MOV R45, UR4 ;  /* 0x00000004002dbc02 */ /* 0x006fe40008000f00 */
.L_x_96:
[----:B------:R-:W-:Y:S05]  /*60d0*/  @!P4 BRA `(.L_x_97) ;  /* 0x000000000024c947 */ /* 0x000fea0003800000 */
[----:B------:R-:W-:Y:S01]  /*60e0*/  ISETP.NE.U32.AND P3, PT, R80, RZ, PT ;  /* 0x000000ff5000720c */ /* 0x000fe20003f65070 */
[----:B------:R-:W2:Y:S03]  /*60f0*/  LDCU.64 UR4, c[0x0][0x358] ;  /* 0x00006b00ff0477ac */ /* 0x000ea60008000a00 */
[----:B------:R-:W-:Y:S11]  /*6100*/  ISETP.NE.AND.EX P3, PT, R81, RZ, PT, P3 ;  /* 0x000000ff5100720c */ /* 0x000ff60003f65330 */
[----:B------:R-:W-:Y:S02]  /*6110*/  @!UPT UIADD3 URZ, UPT, UPT, URZ, URZ, URZ ;  /* 0x000000fffffff290 */ /* 0x000fe4000fffe0ff */
[----:B------:R-:W3:Y:S01]  /*6120*/  @P3 LDC.64 R2, c[0x0][0x8a8] ;  /* 0x00022a00ff023b82 */ /* 0x000ee20000000a00 */
[----:B-1----:R-:W-:Y:S04]  /*6130*/  @P3 IMAD R0, R82, UR36, RZ ;  /* 0x0000002452003c24 */ /* 0x002fe8000f8e02ff */
[----:B---3--:R-:W-:Y:S05]  /*6140*/  @P3 IMAD.WIDE R2, R0, 0x4, R2 ;  /* 0x0000000400023825 */ /* 0x008fea00078e0202 */
[----:B--2--5:R2:W5:Y:S02]  /*6150*/  @P3 LDG.E R38, desc[UR4][R2.64] ;  /* 0x0000000402263981 */ /* 0x024564000c1e1900 */
[----:B--2---:R-:W3:Y:S02]  /*6160*/  @!P3 LDC R38, c[0x0][0x8a0] ;  /* 0x00022800ff26bb82 */ /* 0x004ee40000000800 */
.L_x_97:
[----:B-----5:R-:W-:Y:S01]  /*6170*/  FSETP.NEU.AND P3, PT, R45, RZ, PT ;  /* 0x000000ff2d00720b */ /* 0x020fe20003f6d000 */
[----:B------:R-:W-:Y:S01]  /*6180*/  IMAD.SHL.U32 R110, R84, 0x4, RZ ;  /* 0x00000004546e7824 */ /* 0x000fe200078e00ff */
[----:B------:R-:W-:Y:S01]  /*6190*/  SEL R3, RZ, 0xffffffff, P2 ;  /* 0xffffffffff037807 */ /* 0x000fe20001000000 */
[----:B------:R-:W-:Y:S01]  /*61a0*/  IMAD.SHL.U32 R113, R101, 0x10, RZ ;  /* 0x0000001065717824 */ /* 0x000fe200078e00ff */
[----:B------:R-:W-:Y:S01]  /*61b0*/  @P1 LOP3.LUT P2, RZ, R86, 0xff, RZ, 0xc0, !PT ;  /* 0x000000ff56ff1812 */ /* 0x000fe2000784c0ff */
[----:B------:R-:W-:Y:S01]  /*61c0*/  VIADD R109, R110, UR43 ;  /* 0x0000002b6e6d7c36 */ /* 0x000fe20008000000 */
[----:B-1----:R-:W-:Y:S01]  /*61d0*/  @P1 SEL R0, RZ, 0xffffffff, P3 ;  /* 0xffffffffff001807 */ /* 0x002fe20001800000 */
[----:B------:R-:W-:Y:S01]  /*61e0*/  IMAD.MOV.U32 R115, RZ, RZ, -0x10 ;  /* 0xfffffff0ff737424 */ /* 0x000fe200078e00ff */
[----:B------:R-:W-:Y:S01]  /*61f0*/  LEA R111, R36, UR43, 0x3 ;  /* 0x0000002b246f7c11 */ /* 0x000fe2000f8e18ff */
[----:B------:R-:W-:Y:S01]  /*6200*/  IMAD.SHL.U32 R114, R102, 0x10, RZ ;  /* 0x0000001066727824 */ /* 0x000fe200078e00ff */
[----:B------:R-:W-:Y:S01]  /*6210*/  @P0 SEL R0, R3, R0, !P2 ;  /* 0x0000000003000207 */ /* 0x000fe20005000000 */
[C---:B------:R-:W-:Y:S01]  /*6220*/  IMAD.IADD R97, R109.reuse, 0x1, R113 ;  /* 0x000000016d617824 */ /* 0x040fe200078e0271 */
[----:B------:R-:W-:Y:S01]  /*6230*/  PLOP3.LUT P2, PT, PT, PT, UP1, 0x80, 0x8 ;  /* 0x000000000008781c */ /* 0x000fe20003f4f018 */
[----:B------:R-:W-:Y:S01]  /*6240*/  IMAD.IADD R108, R109, 0x1, R114 ;  /* 0x000000016d6c7824 */ /* 0x000fe200078e0272 */
[----:B------:R-:W-:Y:S01]  /*6250*/  @P1 LOP3.LUT R0, R0, 0x1, RZ, 0xc0, !PT ;  /* 0x0000000100001812 */ /* 0x000fe200078ec0ff */
[----:B------:R-:W-:Y:S01]  /*6260*/  IMAD.IADD R95, R114, 0x1, R97 ;  /* 0x00000001725f7824 */ /* 0x000fe200078e0261 */
[----:B------:R-:W-:Y:S01]  /*6270*/  LOP3.LUT P4, R92, R86, 0xff, RZ, 0xc0, !PT ;  /* 0x000000ff565c7812 */ /* 0x000fe2000788c0ff */
[----:B------:R-:W-:Y:S01]  /*6280*/  BSSY B1, `(.L_x_98) ;  /* 0x0000049000017945 */ /* 0x000fe20003800000 */
[----:B------:R-:W-:Y:S01]  /*6290*/  ISETP.NE.U32.OR P5, PT, R0, 0x1, !P1 ;  /* 0x000000010000780c */ /* 0x000fe20004fa5470 */
[----:B------:R-:W-:Y:S01]  /*62a0*/  IMAD.MOV.U32 R116, RZ, RZ, 0x1 ;  /* 0x00000001ff747424 */ /* 0x000fe200078e00ff */
[----:B------:R-:W-:Y:S01]  /*62b0*/  SEL R2, RZ, 0xffffffff, P3 ;  /* 0xffffffffff027807 */ /* 0x000fe20001800000 */
[----:B------:R-:W-:Y:S01]  /*62c0*/  IMAD R39, R36, 0x100, R37 ;  /* 0x0000010024277824 */ /* 0x000fe200078e0225 */
[----:B------:R-:W-:Y:S01]  /*62d0*/  P2R R107, PR, RZ, 0x20 ;  /* 0x00000020ff6b7803 */ /* 0x000fe20000000000 */
[----:B------:R-:W-:Y:S01]  /*62e0*/  IMAD.MOV.U32 R112, RZ, RZ, RZ ;  /* 0x000000ffff707224 */ /* 0x000fe200078e00ff */
[----:B------:R-:W-:Y:S02]  /*62f0*/  CS2R R70, SRZ ;  /* 0x0000000000467805 */ /* 0x000fe4000001ff00 */
[----:B------:R-:W-:Y:S02]  /*6300*/  @P2 SEL R2, R3, R2, !P4 ;  /* 0x0000000203022207 */ /* 0x000fe40006000000 */
[----:B------:R-:W-:Y:S02]  /*6310*/  CS2R R68, SRZ ;  /* 0x0000000000447805 */ /* 0x000fe4000001ff00 */
[----:B------:R-:W-:Y:S02]  /*6320*/  CS2R R66, SRZ ;  /* 0x0000000000427805 */ /* 0x000fe4000001ff00 */
[----:B------:R-:W-:Y:S02]  /*6330*/  CS2R R64, SRZ ;  /* 0x0000000000407805 */ /* 0x000fe4000001ff00 */
[----:B------:R-:W-:Y:S02]  /*6340*/  LOP3.LUT R2, R2, 0x1, RZ, 0xc0, !PT ;  /* 0x0000000102027812 */ /* 0x000fe400078ec0ff */
[----:B------:R-:W-:Y:S02]  /*6350*/  CS2R R62, SRZ ;  /* 0x00000000003e7805 */ /* 0x000fe4000001ff00 */
[----:B------:R-:W-:Y:S02]  /*6360*/  @P5 SHF.L.U32 R0, RZ, 0x1f, RZ ;  /* 0x0000001fff005819 */ /* 0x000fe400000006ff */
[----:B------:R-:W-:Y:S02]  /*6370*/  CS2R R60, SRZ ;  /* 0x00000000003c7805 */ /* 0x000fe4000001ff00 */
[----:B------:R-:W-:Y:S02]  /*6380*/  ISETP.NE.U32.AND P2, PT, R2, 0x1, PT ;  /* 0x000000010200780c */ /* 0x000fe40003f45070 */
[----:B------:R-:W-:Y:S01]  /*6390*/  CS2R R58, SRZ ;  /* 0x00000000003a7805 */ /* 0x000fe2000001ff00 */
[----:B------:R1:W2:Y:S01]  /*63a0*/  @P5 SYNCS.PHASECHK.TRANS64.TRYWAIT P1, [UR43+0x30], R0 ;  /* 0x00003000ff0055a7 */ /* 0x0002a2000802112b */
[----:B------:R-:W-:Y:S02]  /*63b0*/  CS2R R56, SRZ ;  /* 0x0000000000387805 */ /* 0x000fe4000001ff00 */
[----:B------:R-:W-:Y:S02]  /*63c0*/  P2R R117, PR, RZ, 0x4 ;  /* 0x00000004ff757803 */ /* 0x000fe40000000000 */
[----:B------:R-:W-:Y:S02]  /*63d0*/  CS2R R54, SRZ ;  /* 0x0000000000367805 */ /* 0x000fe4000001ff00 */
[----:B------:R-:W-:Y:S02]  /*63e0*/  ISETP.NE.U32.AND P2, PT, R85, 0x1, PT ;  /* 0x000000015500780c */ /* 0x000fe40003f45070 */
[----:B------:R-:W-:Y:S02]  /*63f0*/  CS2R R52, SRZ ;  /* 0x0000000000347805 */ /* 0x000fe4000001ff00 */
[----:B------:R-:W-:Y:S02]  /*6400*/  CS2R R50, SRZ ;  /* 0x0000000000327805 */ /* 0x000fe4000001ff00 */
[----:B------:R-:W-:Y:S02]  /*6410*/  CS2R R48, SRZ ;  /* 0x0000000000307805 */ /* 0x000fe4000001ff00 */
[----:B------:R-:W-:Y:S02]  /*6420*/  SEL R115, R115, 0x10, !P2 ;  /* 0x0000001073737807 */ /* 0x000fe40005000000 */
[----:B------:R-:W-:Y:S02]  /*6430*/  CS2R R74, SRZ ;  /* 0x00000000004a7805 */ /* 0x000fe4000001ff00 */
[----:B------:R-:W-:Y:S02]  /*6440*/  CS2R R72, SRZ ;  /* 0x0000000000487805 */ /* 0x000fe4000001ff00 */
[----:B------:R-:W-:Y:S02]  /*6450*/  CS2R R78, SRZ ;  /* 0x00000000004e7805 */ /* 0x000fe4000001ff00 */
[----:B------:R-:W-:Y:S01]  /*6460*/  CS2R R76, SRZ ;  /* 0x00000000004c7805 */ /* 0x000fe2000001ff00 */
[----:B------:R-:W-:Y:S02]  /*6470*/  IMAD.IADD R109, R109, 0x1, R115 ;  /* 0x000000016d6d7824 */ /* 0x000fe400078e0273 */
[C---:B------:R-:W-:Y:S02]  /*6480*/  IMAD.IADD R98, R115.reuse, 0x1, R108 ;  /* 0x0000000173627824 */ /* 0x040fe400078e026c */
[C---:B------:R-:W-:Y:S02]  /*6490*/  IMAD.IADD R96, R115.reuse, 0x1, R97 ;  /* 0x0000000173607824 */ /* 0x040fe400078e0261 */
[----:B------:R-:W-:Y:S01]  /*64a0*/  IMAD.IADD R94, R115, 0x1, R95 ;  /* 0x00000001735e7824 */ /* 0x000fe200078e025f */
[----:B-1----:R-:W-:Y:S04]  /*64b0*/  SHF.L.U32 R0, R100, 0x1f, RZ ;  /* 0x0000001f64007819 */ /* 0x002fe800000006ff */
[----:B------:R1:W4:Y:S01]  /*64c0*/  SYNCS.PHASECHK.TRANS64.TRYWAIT P0, [R111+URZ+0xa0], R0 ;  /* 0x0000a0006f0075a7 */ /* 0x00032200080011ff */
[----:B--2---:R-:W-:Y:S01]  /*64d0*/  @P5 SEL R116, RZ, 0x1, !P1 ;  /* 0x00000001ff745807 */ /* 0x004fe20004800000 */
[----:B-1----:R-:W-:Y:S06]  /*64e0*/  @!P5 BRA `(.L_x_99) ;  /* 0x000000000088d947 */ /* 0x002fec0003800000 */
[----:B------:R-:W-:Y:S01]  /*64f0*/  IMAD.MOV.U32 R71, RZ, RZ, RZ ;  /* 0x000000ffff477224 */ /* 0x000fe200078e00ff */
[----:B------:R-:W-:Y:S01]  /*6500*/  ISETP.NE.AND P1, PT, R116, RZ, PT ;  /* 0x000000ff7400720c */ /* 0x000fe20003f25270 */
[----:B------:R-:W-:Y:S01]  /*6510*/  BSSY B0, `(.L_x_100) ;  /* 0x0000014000007945 */ /* 0x000fe20003800000 */
[----:B------:R-:W-:Y:S02]  /*6520*/  CS2R R78, SRZ ;  /* 0x00000000004e7805 */ /* 0x000fe4000001ff00 */
        /* <DEDUP_REMOVED lines=13> */
[----:B------:R-:W-:Y:S01]  /*6600*/  CS2R R68, SRZ ;  /* 0x0000000000447805 */ /* 0x000fe2000001ff00 */
[----:B------:R-:W-:Y:S06]  /*6610*/  @P1 BRA `(.L_x_101) ;  /* 0x00000000000c1947 */ /* 0x000fec0003800000 */
[----:B------:R-:W-:Y:S04]  /*6620*/  SHF.L.U32 R3, RZ, 0x1f, RZ ;  /* 0x0000001fff037819 */ /* 0x000fe800000006ff */
[----:B------:R-:W1:Y:S02]  /*6630*/  SYNCS.PHASECHK.TRANS64.TRYWAIT P1, [UR43+0x30], R3 ;  /* 0x00003003ff0075a7 */ /* 0x000e64000802112b */
[----:B-1----:R-:W-:Y:S05]  /*6640*/  @!P1 BRA `(.L_x_102) ;  /* 0x0000007c009c9947 */ /* 0x002fea0003800000 */
.L_x_101:
[----:B------:R-:W-:Y:S05]  /*6650*/  BSYNC B0 ;  /* 0x0000000000007941 */ /* 0x000fea0003800000 */
.L_x_100:
[----:B------:R-:W-:Y:S01]  /*6660*/  ISETP.NE.AND P1, PT, R117, RZ, PT ;  /* 0x000000ff7500720c */ /* 0x000fe20003f25270 */
[----:B------:R-:W-:Y:S11]  /*6670*/  HFMA2 R112, -RZ, RZ, 0, 5.9604644775390625e-08 ;  /* 0x00000001ff707431 */ /* 0x000ff600000001ff */
[----:B------:R-:W-:Y:S01]  /*6680*/  @!UPT UIADD3 URZ, UPT, UPT, URZ, URZ, URZ ;  /* 0x000000fffffff290 */ /* 0x000fe2000fffe0ff */
[----:B------:R2:W1:Y:S04]  /*6690*/  @P1 LDS.128 R76, [R110+UR43+0x400] ;  /* 0x0004002b6e4c1984 */ /* 0x0004680008000c00 */
[----:B------:R2:W1:Y:S04]  /*66a0*/  @P1 LDS.128 R72, [R109+0x400] ;  /* 0x000400006d481984 */ /* 0x0004680000000c00 */
[----:B------:R2:W1:Y:S04]  /*66b0*/  @P1 LDS.128 R48, [R108+0x400] ;  /* 0x000400006c301984 */ /* 0x0004680000000c00 */
[----:B------:R2:W1:Y:S04]  /*66c0*/  @P1 LDS.128 R52, [R98+0x400] ;  /* 0x0004000062341984 */ /* 0x0004680000000c00 */
[----:B------:R2:W1:Y:S04]  /*66d0*/  @P1 LDS.128 R56, [R97+0x400] ;  /* 0x0004000061381984 */ /* 0x0004680000000c00 */
[----:B------:R2:W1:Y:S04]  /*66e0*/  @P1 LDS.128 R60, [R96+0x400] ;  /* 0x00040000603c1984 */ /* 0x0004680000000c00 */
[----:B------:R2:W1:Y:S04]  /*66f0*/  @P1 LDS.128 R64, [R95+0x400] ;  /* 0x000400005f401984 */ /* 0x0004680000000c00 */
[----:B------:R2:W1:Y:S02]  /*6700*/  @P1 LDS.128 R68, [R94+0x400] ;  /* 0x000400005e441984 */ /* 0x0004640000000c00 */
.L_x_99:
[----:B------:R-:W-:Y:S05]  /*6710*/  BSYNC B1 ;  /* 0x0000000000017941 */ /* 0x000fea0003800000 */
.L_x_98:
[----:B-1----:R-:W-:Y:S04]  /*6720*/  SHF.R.U32.HI R2, RZ, 0x15, R39 ;  /* 0x00000015ff027819 */ /* 0x002fe80000011627 */
[----:B------:R-:W-:Y:S01]  /*6730*/  LOP3.LUT P1, RZ, R2, 0x3, R87, 0x48, !PT ;  /* 0x0000000302ff7812 */ /* 0x000fe20007824857 */
[----:B------:R-:W-:Y:S01]  /*6740*/  @!UPT UIADD3 URZ, UPT, UPT, URZ, URZ, URZ ;  /* 0x000000fffffff290 */ /* 0x000fe2000fffe0ff */
[----:B----4-:R-:W-:Y:S11]  /*6750*/  @P0 BRA `(.L_x_103) ;  /* 0x0000000000080947 */ /* 0x010ff60003800000 */
[----:B------:R-:W1:Y:S02]  /*6760*/  SYNCS.PHASECHK.TRANS64.TRYWAIT P0, [R111+URZ+0xa0], R0 ;  /* 0x0000a0006f0075a7 */ /* 0x000e6400080011ff */
[----:B-1----:R-:W-:Y:S05]  /*6770*/  @!P0 BRA `(.L_x_104) ;  /* 0x0000007c00688947 */ /* 0x002fea0003800000 */
.L_x_103:
[----:B------:R-:W-:Y:S05]  /*6780*/  @!P1 BRA `(.L_x_105) ;  /* 0x0000000000409947 */ /* 0x000fea0003800000 */
[----:B------:R-:W4:Y:S01]  /*6790*/  LDCU.64 UR8, c[0x4][0x70] ;  /* 0x01000e00ff0877ac */ /* 0x000f220008000a00 */
[----:B------:R-:W-:Y:S01]  /*67a0*/  MOV R3, 0x0 ;  /* 0x0000000000037802 */ /* 0x000fe20000000f00 */
[----:B------:R-:W-:Y:S02]  /*67b0*/  HFMA2 R12, -RZ, RZ, 0, 5.9604644775390625e-08 ;  /* 0x00000001ff0c7431 */ /* 0x000fe400000001ff */
[----:B------:R-:W-:Y:S02]  /*67c0*/  IMAD.MOV.U32 R8, RZ, RZ, 0x192 ;  /* 0x00000192ff087424 */ /* 0x000fe400078e00ff */
[----:B------:R-:W-:Y:S01]  /*67d0*/  IMAD.MOV.U32 R13, RZ, RZ, RZ ;  /* 0x000000ffff0d7224 */ /* 0x000fe200078e00ff */
[----:B------:R-:W5:Y:S01]  /*67e0*/  LDCU.64 UR6, c[0x4][0x78] ;  /* 0x01000f00ff0677ac */ /* 0x000f620008000a00 */
[----:B------:R-:W1:Y:S01]  /*67f0*/  LDC.64 R2, c[0x4][R3] ;  /* 0x0100000003027b82 */ /* 0x000e620000000a00 */
[----:B------:R-:W2:Y:S01]  /*6800*/  LDCU.64 UR4, c[0x4][0x10] ;  /* 0x01000200ff0477ac */ /* 0x000ea20008000a00 */
[----:B----4-:R-:W-:Y:S01]  /*6810*/  MOV R5, UR9 ;  /* 0x0000000900057c02 */ /* 0x010fe20008000f00 */
[----:B------:R-:W-:Y:S01]  /*6820*/  IMAD.U32 R4, RZ, RZ, UR8 ;  /* 0x00000008ff047e24 */ /* 0x000fe2000f8e00ff */
[----:B-----5:R-:W-:Y:S01]  /*6830*/  MOV R7, UR7 ;  /* 0x0000000700077c02 */ /* 0x020fe20008000f00 */
[----:B------:R-:W-:Y:S01]  /*6840*/  IMAD.U32 R6, RZ, RZ, UR6 ;  /* 0x00000006ff067e24 */ /* 0x000fe2000f8e00ff */
[----:B--2---:R-:W-:Y:S01]  /*6850*/  MOV R11, UR5 ;  /* 0x00000005000b7c02 */ /* 0x004fe20008000f00 */
[----:B------:R-:W-:Y:S02]  /*6860*/  IMAD.U32 R10, RZ, RZ, UR4 ;  /* 0x00000004ff0a7e24 */ /* 0x000fe4000f8e00ff */
[----:B------:R-:W-:Y:S07]  /*6870*/  LEPC R20, `(.L_x_105) ;  /* 0x000000001014794e */ /* 0x000fee0000000000 */
[----:B-1-3--:R-:W-:Y:S05]  /*6880*/  CALL.ABS.NOINC R2 ;  /* 0x0000000002007343 */ /* 0x00afea0003c00000 */
.L_x_105:
[----:B------:R-:W-:Y:S01]  /*6890*/  LOP3.LUT R40, R76, 0xffffe000, RZ, 0xc0, !PT ;  /* 0xffffe0004c287812 */ /* 0x000fe200078ec0ff */
[----:B------:R-:W-:Y:S05]  /*68a0*/  WARPSYNC.ALL ;  /* 0x0000000000007948 */ /* 0x000fea0003800000 */
[----:B------:R-:W-:Y:S01]  /*68b0*/  R2UR UR4, R39 ;  /* 0x00000000270472ca */ /* 0x000fe200000e0000 */
[----:B------:R-:W-:Y:S01]  /*68c0*/  BSSY.RECONVERGENT B0, `(.L_x_106) ;  /* 0x000009c000007945 */ /* 0x000fe20003800200 */
[----:B------:R-:W-:Y:S02]  /*68d0*/  LOP3.LUT R41, R77, 0xffffe000, RZ, 0xc0, !PT ;  /* 0xffffe0004d297812 */ /* 0x000fe400078ec0ff */
[----:B------:R-:W-:Y:S02]  /*68e0*/  LOP3.LUT R42, R78, 0xffffe000, RZ, 0xc0, !PT ;  /* 0xffffe0004e2a7812 */ /* 0x000fe400078ec0ff */
[----:B------:R-:W-:Y:S02]  /*68f0*/  LOP3.LUT R43, R79, 0xffffe000, RZ, 0xc0, !PT ;  /* 0xffffe0004f2b7812 */ /* 0x000fe400078ec0ff */
[----:B------:R-:W-:Y:S05]  /*6900*/  ISETP.NE.AND P0, PT, R103, RZ, PT ;  /* 0x000000ff6700720c */ /* 0x000fea0003f05270 */
[----:B------:R-:W1:Y:S02]  /*6910*/  LDTM.x32 R4, tmem[UR4] ;  /* 0x00000004000479ee */ /* 0x000e6400082c0000 */
[C---:B-1-3--:R-:W-:Y:S01]  /*6920*/  FMUL R0, R38.reuse, R4 ;  /* 0x0000000426007220 */ /* 0x04afe20000400000 */
[C---:B------:R-:W-:Y:S01]  /*6930*/  FMUL R2, R38.reuse, R5 ;  /* 0x0000000526027220 */ /* 0x040fe20000400000 */
[C---:B------:R-:W-:Y:S01]  /*6940*/  FMUL R3, R38.reuse, R6 ;  /* 0x0000000626037220 */ /* 0x040fe20000400000 */
[----:B------:R-:W-:Y:S01]  /*6950*/  FMUL R7, R38, R7 ;  /* 0x0000000726077220 */ /* 0x000fe20000400000 */
[C---:B------:R-:W-:Y:S01]  /*6960*/  FFMA R40, R45.reuse, R40, R0 ;  /* 0x000000282d287223 */ /* 0x040fe20000000000 */
[----:B------:R-:W-:Y:S01]  /*6970*/  LOP3.LUT R0, R72, 0xffffe000, RZ, 0xc0, !PT ;  /* 0xffffe00048007812 */ /* 0x000fe200078ec0ff */
[----:B------:R-:W-:Y:S01]  /*6980*/  FFMA R41, R45, R41, R2 ;  /* 0x000000292d297223 */ /* 0x000fe20000000002 */
[----:B------:R-:W-:Y:S01]  /*6990*/  LOP3.LUT R2, R73, 0xffffe000, RZ, 0xc0, !PT ;  /* 0xffffe00049027812 */ /* 0x000fe200078ec0ff */
[C---:B------:R-:W-:Y:S01]  /*69a0*/  FFMA R42, R45.reuse, R42, R3 ;  /* 0x0000002a2d2a7223 */ /* 0x040fe20000000003 */
[----:B------:R-:W-:Y:S01]  /*69b0*/  LOP3.LUT R3, R74, 0xffffe000, RZ, 0xc0, !PT ;  /* 0xffffe0004a037812 */ /* 0x000fe200078ec0ff */
[----:B------:R-:W-:Y:S01]  /*69c0*/  FFMA R43, R45, R43, R7 ;  /* 0x0000002b2d2b7223 */ /* 0x000fe20000000007 */
[----:B------:R-:W-:Y:S01]  /*69d0*/  LOP3.LUT R7, R75, 0xffffe000, RZ, 0xc0, !PT ;  /* 0xffffe0004b077812 */ /* 0x000fe200078ec0ff */
[C---:B------:R-:W-:Y:S01]  /*69e0*/  FMUL R4, R38.reuse, R8 ;  /* 0x0000000826047220 */ /* 0x040fe20000400000 */
[----:B------:R-:W-:Y:S01]  /*69f0*/  F2FP.TF32.F32.PACK_B R40, R40 ;  /* 0x00000028ff28723e */ /* 0x000fe200024050ff */
[C---:B------:R-:W-:Y:S01]  /*6a00*/  FMUL R5, R38.reuse, R9 ;  /* 0x0000000926057220 */ /* 0x040fe20000400000 */
[----:B------:R-:W-:Y:S01]  /*6a10*/  F2FP.TF32.F32.PACK_B R41, R41 ;  /* 0x00000029ff29723e */ /* 0x000fe200024050ff */
[C---:B------:R-:W-:Y:S01]  /*6a20*/  FMUL R6, R38.reuse, R10 ;  /* 0x0000000a26067220 */ /* 0x040fe20000400000 */
[----:B------:R-:W-:Y:S01]  /*6a30*/  F2FP.TF32.F32.PACK_B R42, R42 ;  /* 0x0000002aff2a723e */ /* 0x000fe200024050ff */
[----:B------:R-:W-:Y:S01]  /*6a40*/  FMUL R11, R38, R11 ;  /* 0x0000000b260b7220 */ /* 0x000fe20000400000 */
[----:B------:R-:W-:Y:S01]  /*6a50*/  F2FP.TF32.F32.PACK_B R43, R43 ;  /* 0x0000002bff2b723e */ /* 0x000fe200024050ff */
[C---:B------:R-:W-:Y:S01]  /*6a60*/  FFMA R4, R45.reuse, R0, R4 ;  /* 0x000000002d047223 */ /* 0x040fe20000000004 */
[----:B------:R-:W-:Y:S01]  /*6a70*/  LOP3.LUT R0, R48, 0xffffe000, RZ, 0xc0, !PT ;  /* 0xffffe00030007812 */ /* 0x000fe200078ec0ff */
[----:B------:R-:W-:Y:S01]  /*6a80*/  FFMA R5, R45, R2, R5 ;  /* 0x000000022d057223 */ /* 0x000fe20000000005 */
[----:B------:R-:W-:Y:S01]  /*6a90*/  LOP3.LUT R2, R49, 0xffffe000, RZ, 0xc0, !PT ;  /* 0xffffe00031027812 */ /* 0x000fe200078ec0ff */
[C---:B------:R-:W-:Y:S01]  /*6aa0*/  FFMA R6, R45.reuse, R3, R6 ;  /* 0x000000032d067223 */ /* 0x040fe20000000006 */
[----:B------:R-:W-:Y:S01]  /*6ab0*/  F2FP.TF32.F32.PACK_B R4, R4 ;  /* 0x00000004ff04723e */ /* 0x000fe200024050ff */
[C---:B------:R-:W-:Y:S01]  /*6ac0*/  FFMA R7, R45.reuse, R7, R11 ;  /* 0x000000072d077223 */ /* 0x040fe2000000000b */
[----:B------:R-:W-:Y:S01]  /*6ad0*/  F2FP.TF32.F32.PACK_B R5, R5 ;  /* 0x00000005ff05723e */ /* 0x000fe200024050ff */
[----:B------:R-:W-:Y:S01]  /*6ae0*/  STS.128 [R110+UR43+0x400], R40 ;  /* 0x000400286e007988 */ /* 0x000fe20008000c2b */
[----:B------:R-:W-:Y:S01]  /*6af0*/  F2FP.TF32.F32.PACK_B R6, R6 ;  /* 0x00000006ff06723e */ /* 0x000fe200024050ff */
[C---:B------:R-:W-:Y:S01]  /*6b00*/  FMUL R8, R38.reuse, R12 ;  /* 0x0000000c26087220 */ /* 0x040fe20000400000 */
[----:B------:R-:W-:Y:S01]  /*6b10*/  F2FP.TF32.F32.PACK_B R7, R7 ;  /* 0x00000007ff07723e */ /* 0x000fe200024050ff */
[----:B------:R-:W-:Y:S01]  /*6b20*/  FMUL R9, R38, R13 ;  /* 0x0000000d26097220 */ /* 0x000fe20000400000 */
[----:B------:R-:W-:Y:S01]  /*6b30*/  LOP3.LUT R3, R50, 0xffffe000, RZ, 0xc0, !PT ;  /* 0xffffe00032037812 */ /* 0x000fe200078ec0ff */
[----:B------:R-:W-:Y:S01]  /*6b40*/  FFMA R8, R45, R0, R8 ;  /* 0x000000002d087223 */ /* 0x000fe20000000008 */
[----:B------:R-:W-:Y:S01]  /*6b50*/  LOP3.LUT R11, R51, 0xffffe000, RZ, 0xc0, !PT ;  /* 0xffffe000330b7812 */ /* 0x000fe200078ec0ff */
[----:B------:R1:W-:Y:S01]  /*6b60*/  STS.128 [R109+0x400], R4 ;  /* 0x000400046d007388 */ /* 0x0003e20000000c00 */
[----:B------:R-:W-:Y:S01]  /*6b70*/  LOP3.LUT R0, R52, 0xffffe000, RZ, 0xc0, !PT ;  /* 0xffffe00034007812 */ /* 0x000fe200078ec0ff */
[C---:B------:R-:W-:Y:S01]  /*6b80*/  FMUL R10, R38.reuse, R14 ;  /* 0x0000000e260a7220 */ /* 0x040fe20000400000 */
[----:B------:R-:W-:Y:S01]  /*6b90*/  F2FP.TF32.F32.PACK_B R8, R8 ;  /* 0x00000008ff08723e */ /* 0x000fe200024050ff */
[C---:B------:R-:W-:Y:S01]  /*6ba0*/  FMUL R15, R38.reuse, R15 ;  /* 0x0000000f260f7220 */ /* 0x040fe20000400000 */
[----:B------:R-:W-:Y:S01]  /*6bb0*/  FMUL R12, R38, R16 ;  /* 0x00000010260c7220 */ /* 0x000fe20000400000 */
[C---:B------:R-:W-:Y:S01]  /*6bc0*/  FFMA R9, R45.reuse, R2, R9 ;  /* 0x000000022d097223 */ /* 0x040fe20000000009 */
[----:B------:R-:W-:Y:S01]  /*6bd0*/  LOP3.LUT R2, R54, 0xffffe000, RZ, 0xc0, !PT ;  /* 0xffffe00036027812 */ /* 0x000fe200078ec0ff */
[----:B------:R-:W-:Y:S01]  /*6be0*/  FFMA R10, R45, R3, R10 ;  /* 0x000000032d0a7223 */ /* 0x000fe2000000000a */
[----:B------:R-:W-:Y:S01]  /*6bf0*/  LOP3.LUT R3, R55, 0xffffe000, RZ, 0xc0, !PT ;  /* 0xffffe00037037812 */ /* 0x000fe200078ec0ff */
[C---:B------:R-:W-:Y:S01]  /*6c00*/  FFMA R11, R45.reuse, R11, R15 ;  /* 0x0000000b2d0b7223 */ /* 0x040fe2000000000f */
[----:B------:R-:W-:Y:S01]  /*6c10*/  F2FP.TF32.F32.PACK_B R9, R9 ;  /* 0x00000009ff09723e */ /* 0x000fe200024050ff */
[----:B------:R-:W-:Y:S01]  /*6c20*/  FFMA R12, R45, R0, R12 ;  /* 0x000000002d0c7223 */ /* 0x000fe2000000000c */
[----:B------:R-:W-:Y:S01]  /*6c30*/  LOP3.LUT R0, R53, 0xffffe000, RZ, 0xc0, !PT ;  /* 0xffffe00035007812 */ /* 0x000fe200078ec0ff */
[C---:B------:R-:W-:Y:S01]  /*6c40*/  FMUL R13, R38.reuse, R17 ;  /* 0x00000011260d7220 */ /* 0x040fe20000400000 */
[----:B------:R-:W-:Y:S01]  /*6c50*/  F2FP.TF32.F32.PACK_B R10, R10 ;  /* 0x0000000aff0a723e */ /* 0x000fe200024050ff */
[C---:B------:R-:W-:Y:S01]  /*6c60*/  FMUL R14, R38.reuse, R18 ;  /* 0x00000012260e7220 */ /* 0x040fe20000400000 */
[----:B------:R-:W-:Y:S01]  /*6c70*/  F2FP.TF32.F32.PACK_B R11, R11 ;  /* 0x0000000bff0b723e */ /* 0x000fe200024050ff */
[----:B------:R-:W-:Y:S01]  /*6c80*/  FMUL R19, R38, R19 ;  /* 0x0000001326137220 */ /* 0x000fe20000400000 */
[----:B------:R-:W-:Y:S01]  /*6c90*/  F2FP.TF32.F32.PACK_B R12, R12 ;  /* 0x0000000cff0c723e */ /* 0x000fe200024050ff */
[----:B------:R-:W-:Y:S01]  /*6ca0*/  FFMA R13, R45, R0, R13 ;  /* 0x000000002d0d7223 */ /* 0x000fe2000000000d */
[----:B------:R-:W-:Y:S01]  /*6cb0*/  LOP3.LUT R0, R57, 0xffffe000, RZ, 0xc0, !PT ;  /* 0xffffe00039007812 */ /* 0x000fe200078ec0ff */
[----:B------:R3:W-:Y:S01]  /*6cc0*/  STS.128 [R108+0x400], R8 ;  /* 0x000400086c007388 */ /* 0x0007e20000000c00 */
        /* <DEDUP_REMOVED lines=8> */
[----:B------:R-:W-:Y:S01]  /*6d50*/  FMUL R18, R38, R22 ;  /* 0x0000001626127220 */ /* 0x000fe20000400000 */
[----:B-1----:R-:W-:Y:S01]  /*6d60*/  LOP3.LUT R4, R56, 0xffffe000, RZ, 0xc0, !PT ;  /* 0xffffe00038047812 */ /* 0x002fe200078ec0ff */
        /* <DEDUP_REMOVED lines=8> */
[----:B------:R3:W-:Y:S01]  /*6df0*/  STS.128 [R98+0x400], R12 ;  /* 0x0004000c62007388 */ /* 0x0007e20000000c00 */
[----:B------:R-:W-:Y:S01]  /*6e00*/  F2FP.TF32.F32.PACK_B R16, R16 ;  /* 0x00000010ff10723e */ /* 0x000fe200024050ff */
[C---:B------:R-:W-:Y:S01]  /*6e10*/  FFMA R18, R45.reuse, R2, R18 ;  /* 0x000000022d127223 */ /* 0x040fe20000000012 */
[----:B------:R-:W-:Y:S01]  /*6e20*/  LOP3.LUT R2, R62, 0xffffe000, RZ, 0xc0, !PT ;  /* 0xffffe0003e027812 */ /* 0x000fe200078ec0ff */
[C---:B------:R-:W-:Y:S01]  /*6e30*/  FFMA R19, R45.reuse, R3, R23 ;  /* 0x000000032d137223 */ /* 0x040fe20000000017 */
[----:B------:R-:W-:Y:S01]  /*6e40*/  F2FP.TF32.F32.PACK_B R17, R17 ;  /* 0x00000011ff11723e */ /* 0x000fe200024050ff */
[C---:B------:R-:W-:Y:S01]  /*6e50*/  FFMA R20, R45.reuse, R4, R20 ;  /* 0x000000042d147223 */ /* 0x040fe20000000014 */
[----:B------:R-:W-:Y:S01]  /*6e60*/  F2FP.TF32.F32.PACK_B R18, R18 ;  /* 0x00000012ff12723e */ /* 0x000fe200024050ff */
[----:B------:R-:W-:Y:S01]  /*6e70*/  FFMA R21, R45, R0, R21 ;  /* 0x000000002d157223 */ /* 0x000fe20000000015 */
[C---:B------:R-:W-:Y:S01]  /*6e80*/  FMUL R22, R38.reuse, R26 ;  /* 0x0000001a26167220 */ /* 0x040fe20000400000 */
[----:B------:R-:W-:Y:S01]  /*6e90*/  LOP3.LUT R0, R63, 0xffffe000, RZ, 0xc0, !PT ;  /* 0xffffe0003f007812 */ /* 0x000fe200078ec0ff */
[----:B------:R-:W-:Y:S01]  /*6ea0*/  FMUL R27, R38, R27 ;  /* 0x0000001b261b7220 */ /* 0x000fe20000400000 */
[----:B------:R-:W-:Y:S01]  /*6eb0*/  F2FP.TF32.F32.PACK_B R19, R19 ;  /* 0x00000013ff13723e */ /* 0x000fe200024050ff */
[C---:B------:R-:W-:Y:S01]  /*6ec0*/  FFMA R22, R45.reuse, R2, R22 ;  /* 0x000000022d167223 */ /* 0x040fe20000000016 */
[----:B------:R-:W-:Y:S01]  /*6ed0*/  LOP3.LUT R3, R64, 0xffffe000, RZ, 0xc0, !PT ;  /* 0xffffe00040037812 */ /* 0x000fe200078ec0ff */
[----:B------:R-:W-:Y:S01]  /*6ee0*/  FFMA R23, R45, R0, R27 ;  /* 0x000000002d177223 */ /* 0x000fe2000000001b */
[C---:B------:R-:W-:Y:S01]  /*6ef0*/  FMUL R24, R38.reuse, R28 ;  /* 0x0000001c26187220 */ /* 0x040fe20000400000 */
[----:B------:R3:W-:Y:S01]  /*6f00*/  STS.128 [R97+0x400], R16 ;  /* 0x0004001061007388 */ /* 0x0007e20000000c00 */
[----:B------:R-:W-:Y:S01]  /*6f10*/  LOP3.LUT R4, R65, 0xffffe000, RZ, 0xc0, !PT ;  /* 0xffffe00041047812 */ /* 0x000fe200078ec0ff */
[----:B------:R-:W-:Y:S01]  /*6f20*/  FMUL R25, R38, R29 ;  /* 0x0000001d26197220 */ /* 0x000fe20000400000 */
[----:B------:R-:W-:Y:S01]  /*6f30*/  LOP3.LUT R2, R66, 0xffffe000, RZ, 0xc0, !PT ;  /* 0xffffe00042027812 */ /* 0x000fe200078ec0ff */
[C---:B------:R-:W-:Y:S01]  /*6f40*/  FMUL R26, R38.reuse, R30 ;  /* 0x0000001e261a7220 */ /* 0x040fe20000400000 */
[----:B------:R-:W-:Y:S01]  /*6f50*/  LOP3.LUT R0, R67, 0xffffe000, RZ, 0xc0, !PT ;  /* 0xffffe00043007812 */ /* 0x000fe200078ec0ff */
[----:B------:R-:W-:Y:S01]  /*6f60*/  FMUL R31, R38, R31 ;  /* 0x0000001f261f7220 */ /* 0x000fe20000400000 */
[----:B------:R-:W-:Y:S01]  /*6f70*/  F2FP.TF32.F32.PACK_B R20, R20 ;  /* 0x00000014ff14723e */ /* 0x000fe200024050ff */
[C---:B------:R-:W-:Y:S01]  /*6f80*/  FFMA R24, R45.reuse, R3, R24 ;  /* 0x000000032d187223 */ /* 0x040fe20000000018 */
[----:B------:R-:W-:Y:S01]  /*6f90*/  F2FP.TF32.F32.PACK_B R21, R21 ;  /* 0x00000015ff15723e */ /* 0x000fe200024050ff */
[C---:B------:R-:W-:Y:S01]  /*6fa0*/  FFMA R25, R45.reuse, R4, R25 ;  /* 0x000000042d197223 */ /* 0x040fe20000000019 */
[----:B------:R-:W-:Y:S01]  /*6fb0*/  F2FP.TF32.F32.PACK_B R22, R22 ;  /* 0x00000016ff16723e */ /* 0x000fe200024050ff */
[C---:B------:R-:W-:Y:S01]  /*6fc0*/  FFMA R26, R45.reuse, R2, R26 ;  /* 0x000000022d1a7223 */ /* 0x040fe2000000001a */
[----:B------:R-:W-:Y:S01]  /*6fd0*/  F2FP.TF32.F32.PACK_B R23, R23 ;  /* 0x00000017ff17723e */ /* 0x000fe200024050ff */
[----:B------:R-:W-:Y:S01]  /*6fe0*/  FFMA R27, R45, R0, R31 ;  /* 0x000000002d1b7223 */ /* 0x000fe2000000001f */
[----:B------:R-:W-:Y:S01]  /*6ff0*/  LOP3.LUT R2, R68, 0xffffe000, RZ, 0xc0, !PT ;  /* 0xffffe00044027812 */ /* 0x000fe200078ec0ff */
[C---:B------:R-:W-:Y:S01]  /*7000*/  FMUL R28, R38.reuse, R32 ;  /* 0x00000020261c7220 */ /* 0x040fe20000400000 */
[----:B------:R-:W-:Y:S01]  /*7010*/  LOP3.LUT R3, R69, 0xffffe000, RZ, 0xc0, !PT ;  /* 0xffffe00045037812 */ /* 0x000fe200078ec0ff */
[----:B------:R3:W-:Y:S01]  /*7020*/  STS.128 [R96+0x400], R20 ;  /* 0x0004001460007388 */ /* 0x0007e20000000c00 */
        /* <DEDUP_REMOVED lines=13> */
[----:B------:R-:W-:Y:S02]  /*7100*/  F2FP.TF32.F32.PACK_B R28, R28 ;  /* 0x0000001cff1c723e */ /* 0x000fe400024050ff */
[----:B------:R-:W-:Y:S01]  /*7110*/  F2FP.TF32.F32.PACK_B R29, R29 ;  /* 0x0000001dff1d723e */ /* 0x000fe200024050ff */
[----:B------:R3:W-:Y:S01]  /*7120*/  STS.128 [R95+0x400], R24 ;  /* 0x000400185f007388 */ /* 0x0007e20000000c00 */
[----:B------:R-:W-:Y:S02]  /*7130*/  F2FP.TF32.F32.PACK_B R30, R30 ;  /* 0x0000001eff1e723e */ /* 0x000fe400024050ff */
[----:B------:R-:W-:Y:S05]  /*7140*/  F2FP.TF32.F32.PACK_B R31, R31 ;  /* 0x0000001fff1f723e */ /* 0x000fea00024050ff */
[----:B------:R3:W-:Y:S01]  /*7150*/  STS.128 [R94+0x400], R28 ;  /* 0x0004001c5e007388 */ /* 0x0007e20000000c00 */
[----:B------:R-:W-:Y:S01]  /*7160*/  @!PT LDS RZ, [RZ] ;  /* 0x00000000fffff984 */ /* 0x000fe20000000800 */
[----:B------:R-:W-:Y:S01]  /*7170*/  @!PT LDS RZ, [RZ] ;  /* 0x00000000fffff984 */ /* 0x000fe20000000800 */
[----:B------:R-:W-:Y:S01]  /*7180*/  @!PT LDS RZ, [RZ] ;  /* 0x00000000fffff984 */ /* 0x000fe20000000800 */
[----:B------:R-:W-:Y:S01]  /*7190*/  @!PT LDS RZ, [RZ] ;  /* 0x00000000fffff984 */ /* 0x000fe20000000800 */
[----:B------:R1:W-:Y:S07]  /*71a0*/  MEMBAR.ALL.CTA ;  /* 0x0000000000007992 */ /* 0x0003ee0000008000 */
[----:B-1----:R-:W1:Y:S02]  /*71b0*/  FENCE.VIEW.ASYNC.S ;  /* 0x00000000000073c6 */ /* 0x002e640000000000 */
[----:B-1----:R-:W-:Y:S06]  /*71c0*/  BAR.SYNC.DEFER_BLOCKING 0x1, 0x80 ;  /* 0x0042000000007b1d */ /* 0x002fec0000010000 */
[----:B------:R-:W-:Y:S05]  /*71d0*/  @P0 BRA `(.L_x_107) ;  /* 0x0000000000280947 */ /* 0x000fea0003800000 */
[----:B------:R-:W-:Y:S01]  /*71e0*/  UIADD3 UR4, UPT, UPT, UR43, 0x400, URZ ;  /* 0x000004002b047890 */ /* 0x000fe2000fffe0ff */
[----:B------:R-:W-:Y:S05]  /*71f0*/  UMOV UR51, UR36 ;  /* 0x0000002400337c82 */ /* 0x000fea0008000000 */
[----:B------:R-:W-:Y:S01]  /*7200*/  MOV R91, UR4 ;  /* 0x00000004005b7c02 */ /* 0x000fe20008000f00 */
[----:B------:R-:W-:Y:S03]  /*7210*/  UIADD3 UR4, UP0, UPT, UR54, 0x680, URZ ;  /* 0x0000068036047890 */ /* 0x000fe6000ff1e0ff */
[----:B------:R-:W-:Y:S01]  /*7220*/  R2UR UR48, R91 ;  /* 0x000000005b3072ca */ /* 0x000fe200000e0000 */
[----:B------:R-:W-:Y:S11]  /*7230*/  UIADD3.X UR5, UPT, UPT, URZ, UR55, URZ, UP0, !UPT ;  /* 0x00000037ff057290 */ /* 0x000ff600087fe4ff */
[----:B------:R-:W-:Y:S01]  /*7240*/  @!UPT UIADD3 URZ, UPT, UPT, URZ, URZ, URZ ;  /* 0x000000fffffff290 */ /* 0x000fe2000fffe0ff */
[----:B------:R1:W-:Y:S01]  /*7250*/  UTMASTG.3D [UR48], [UR4] ;  /* 0x00000030040073b5 */ /* 0x0003e20008010000 */
[----:B------:R0:W-:Y:S01]  /*7260*/  UTMACMDFLUSH ;  /* 0x00000000000079b7 */ /* 0x0001e20000000000 */
[----:B-1----:R-:W-:Y:S04]  /*7270*/  DEPBAR.LE SB0, 0x1 ;  /* 0x000080400000791a */ /* 0x002fe80000000000 */
.L_x_107:
[----:B------:R-:W-:Y:S05]  /*7280*/  BSYNC.RECONVERGENT B0 ;  /* 0x0000000000007941 */ /* 0x000fea0003800200 */
.L_x_106:
[----:B------:R-:W-:Y:S01]  /*7290*/  BAR.SYNC.DEFER_BLOCKING 0x1, 0x80 ;  /* 0x0042000000007b1d */ /* 0x000fe20000010000 */
[----:B------:R-:W-:Y:S01]  /*72a0*/  ISETP.NE.AND P1, PT, R107, RZ, PT ;  /* 0x000000ff6b00720c */ /* 0x000fe20003f25270 */
[----:B------:R-:W-:Y:S01]  /*72b0*/  UISETP.NE.AND UP0, UPT, UR52, URZ, UPT ;  /* 0x000000ff3400728c */ /* 0x000fe2000bf05270 */
[----:B------:R-:W-:Y:S11]  /*72c0*/  LEA R2, R112, UR43, 0x3 ;  /* 0x0000002b70027c11 */ /* 0x000ff6000f8e18ff */
[----:B------:R-:W-:Y:S01]  /*72d0*/  @P1 SHF.L.U32 R4, RZ, 0x1f, RZ ;  /* 0x0000001fff041819 */ /* 0x000fe200000006ff */
[----:B------:R-:W-:Y:S06]  /*72e0*/  BRA.U !UP0, `(.L_x_108) ;  /* 0x0000000108247547 */ /* 0x000fec000b800000 */
[----:B------:R-:W1:Y:S01]  /*72f0*/  S2R R0, SR_CgaCtaId ;  /* 0x0000000000007919 */ /* 0x000e620000008800 */
[----:B------:R-:W-:Y:S01]  /*7300*/  IMAD.U32 R3, RZ, RZ, UR47 ;  /* 0x0000002fff037e24 */ /* 0x000fe2000f8e00ff */
[----:B------:R-:W-:Y:S04]  /*7310*/  UIADD3 UR4, UPT, UPT, UR47, 0x1, URZ ;  /* 0x000000012f047890 */ /* 0x000fe8000fffe0ff */
[----:B------:R-:W-:Y:S01]  /*7320*/  @P1 LEA R3, R3, UR43, 0x3 ;  /* 0x0000002b03031c11 */ /* 0x000fe2000f8e18ff */
[----:B------:R-:W-:Y:S04]  /*7330*/  UISETP.NE.AND UP0, UPT, UR4, 0x4, UPT ;  /* 0x000000040400788c */ /* 0x000fe8000bf05270 */
[----:B------:R-:W-:Y:S01]  /*7340*/  @P1 VIADD R3, R3, 0x50 ;  /* 0x0000005003031836 */ /* 0x000fe20000000000 */
[----:B------:R-:W-:Y:S04]  /*7350*/  USEL UR47, UR4, URZ, UP0 ;  /* 0x000000ff042f7287 */ /* 0x000fe80008000000 */
[----:B-1----:R-:W-:Y:S04]  /*7360*/  @P1 PRMT R0, R0, 0x654, R3 ;  /* 0x0000065400001816 */ /* 0x002fe80000000003 */
[----:B------:R1:W-:Y:S04]  /*7370*/  @P1 SYNCS.ARRIVE.TRANS64.RED.A1T0 RZ, [R0+URZ], RZ ;  /* 0x000000ff00ff19a7 */ /* 0x0003e800081004ff */
.L_x_108:
[----:B------:R-:W4:Y:S01]  /*7380*/  @P1 SYNCS.PHASECHK.TRANS64.TRYWAIT P0, [R2+URZ+0x30], R4 ;  /* 0x00003004020015a7 */ /* 0x000f2200080011ff */
[----:B------:R-:W-:Y:S01]  /*7390*/  BSSY B1, `(.L_x_109) ;  /* 0x000001f000017945 */ /* 0x000fe20003800000 */
[----:B----4-:R-:W-:Y:S03]  /*73a0*/  @P1 SEL R116, RZ, 0x1, !P0 ;  /* 0x00000001ff741807 */ /* 0x010fe60004000000 */
[----:B------:R-:W-:Y:S05]  /*73b0*/  @!P1 BRA `(.L_x_110) ;  /* 0x0000000000709947 */ /* 0x000fea0003800000 */
[----:B------:R-:W-:Y:S01]  /*73c0*/  ISETP.NE.AND P1, PT, R117, RZ, PT ;  /* 0x000000ff7500720c */ /* 0x000fe20003f25270 */
[----:B------:R-:W-:Y:S01]  /*73d0*/  BSSY B0, `(.L_x_111) ;  /* 0x000000b000007945 */ /* 0x000fe20003800000 */
[----:B------:R-:W-:Y:S11]  /*73e0*/  ISETP.NE.AND P0, PT, R116, RZ, PT ;  /* 0x000000ff7400720c */ /* 0x000ff60003f05270 */
[----:B------:R-:W-:Y:S05]  /*73f0*/  @P1 IMAD R6, R112, 0x4000, R110 ;  /* 0x0000400070061824 */ /* 0x000fea00078e026e */
[----:B------:R-:W-:Y:S04]  /*7400*/  @P1 IADD3 R5, PT, PT, R6, UR43, RZ ;  /* 0x0000002b06051c10 */ /* 0x000fe8000fffe0ff */
[----:B------:R-:W-:Y:S01]  /*7410*/  @P1 IADD3 R4, PT, PT, R114, R5, RZ ;  /* 0x0000000572041210 */ /* 0x000fe20007ffe0ff */
[--C-:B------:R-:W-:Y:S02]  /*7420*/  @P1 IMAD.IADD R3, R113, 0x1, R5.reuse ;  /* 0x0000000171031824 */ /* 0x100fe400078e0205 */
[----:B------:R-:W-:Y:S01]  /*7430*/  @P1 IMAD.IADD R5, R115, 0x1, R5 ;  /* 0x0000000173051824 */ /* 0x000fe200078e0205 */
[----:B------:R-:W-:Y:S06]  /*7440*/  @P0 BRA `(.L_x_112) ;  /* 0x00000000000c0947 */ /* 0x000fec0003800000 */
[----:B-1----:R-:W-:Y:S04]  /*7450*/  SHF.L.U32 R0, RZ, 0x1f, RZ ;  /* 0x0000001fff007819 */ /* 0x002fe800000006ff */
[----:B------:R-:W1:Y:S02]  /*7460*/  SYNCS.PHASECHK.TRANS64.TRYWAIT P0, [R2+URZ+0x30], R0 ;  /* 0x00003000020075a7 */ /* 0x000e6400080011ff */
[----:B-1----:R-:W-:Y:S05]  /*7470*/  @!P0 BRA `(.L_x_113) ;  /* 0x00000070003c8947 */ /* 0x002fea0003800000 */
.L_x_112:
[----:B------:R-:W-:Y:S05]  /*7480*/  BSYNC B0 ;  /* 0x0000000000007941 */ /* 0x000fea0003800000 */
.L_x_111:
[----:B------:R-:W-:Y:S01]  /*7490*/  ISETP.NE.AND P0, PT, R117, RZ, PT ;  /* 0x000000ff7500720c */ /* 0x000fe20003f05270 */
[----:B------:R-:W-:Y:S11]  /*74a0*/  VIADD R112, R112, 0x1 ;  /* 0x0000000170707836 */ /* 0x000ff60000000000 */
[----:B------:R-:W-:Y:S01]  /*74b0*/  @!UPT UIADD3 URZ, UPT, UPT, URZ, URZ, URZ ;  /* 0x000000fffffff290 */ /* 0x000fe2000fffe0ff */
[----:B------:R4:W2:Y:S01]  /*74c0*/  @P0 LDS.128 R72, [R5+0x400] ;  /* 0x0004000005480984 */ /* 0x0008a20000000c00 */
[--C-:B-1----:R-:W-:Y:S01]  /*74d0*/  @P0 IMAD.IADD R0, R114, 0x1, R3.reuse ;  /* 0x0000000172000824 */ /* 0x102fe200078e0203 */
[C---:B------:R-:W-:Y:S02]  /*74e0*/  @P0 IADD3 R2, PT, PT, R115.reuse, R4, RZ ;  /* 0x0000000473020210 */ /* 0x040fe40007ffe0ff */
[----:B------:R1:W2:Y:S04]  /*74f0*/  @P0 LDS.128 R48, [R4+0x400] ;  /* 0x0004000004300984 */ /* 0x0002a80000000c00 */
[----:B------:R2:W2:Y:S04]  /*7500*/  @P0 LDS.128 R76, [R6+UR43+0x400] ;  /* 0x0004002b064c0984 */ /* 0x0004a80008000c00 */
[----:B------:R2:W2:Y:S04]  /*7510*/  @P0 LDS.128 R52, [R2+0x400] ;  /* 0x0004000002340984 */ /* 0x0004a80000000c00 */
[----:B------:R2:W2:Y:S04]  /*7520*/  @P0 LDS.128 R56, [R3+0x400] ;  /* 0x0004000003380984 */ /* 0x0004a80000000c00 */
[----:B------:R2:W2:Y:S01]  /*7530*/  @P0 LDS.128 R64, [R0+0x400] ;  /* 0x0004000000400984 */ /* 0x0004a20000000c00 */
[C---:B----4-:R-:W-:Y:S01]  /*7540*/  @P0 IMAD.IADD R5, R115.reuse, 0x1, R3 ;  /* 0x0000000173050824 */ /* 0x050fe200078e0203 */
[----:B-1----:R-:W-:Y:S04]  /*7550*/  @P0 IADD3 R4, PT, PT, R115, R0, RZ ;  /* 0x0000000073040210 */ /* 0x002fe80007ffe0ff */
[----:B------:R4:W1:Y:S04]  /*7560*/  @P0 LDS.128 R60, [R5+0x400] ;  /* 0x00040000053c0984 */ /* 0x0008680000000c00 */
[----:B------:R4:W1:Y:S02]  /*7570*/  @P0 LDS.128 R68, [R4+0x400] ;  /* 0x0004000004440984 */ /* 0x0008640000000c00 */
.L_x_110:
[----:B------:R-:W-:Y:S05]  /*7580*/  BSYNC B1 ;  /* 0x0000000000017941 */ /* 0x000fea0003800000 */
.L_x_109:
[----:B-12---:R-:W-:Y:S05]  /*7590*/  VIADD R0, R39, 0x20 ;  /* 0x0000002027007836 */ /* 0x006fea0000000000 */
[----:B------:R-:W-:Y:S04]  /*75a0*/  SHF.R.U32.HI R0, RZ, 0x15, R0 ;  /* 0x00000015ff007819 */ /* 0x000fe80000011600 */
[----:B------:R-:W-:Y:S11]  /*75b0*/  LOP3.LUT P0, RZ, R0, 0x3, R87, 0x48, !PT ;  /* 0x0000000300ff7812 */ /* 0x000ff60007804857 */
[----:B------:R-:W-:Y:S02]  /*75c0*/  @!UPT UIADD3 URZ, UPT, UPT, URZ, URZ, URZ ;  /* 0x000000fffffff290 */ /* 0x000fe4000fffe0ff */
[----:B------:R-:W-:Y:S05]  /*75d0*/  @!P0 BRA `(.L_x_114) ;  /* 0x0000000000408947 */ /* 0x000fea0003800000 */
[----:B------:R-:W4:Y:S01]  /*75e0*/  LDCU.64 UR8, c[0x4][0x70] ;  /* 0x01000e00ff0877ac */ /* 0x000f220008000a00 */
[----:B------:R-:W-:Y:S01]  /*75f0*/  MOV R3, 0x0 ;  /* 0x0000000000037802 */ /* 0x000fe20000000f00 */
[----:B---3--:R-:W-:Y:S02]  /*7600*/  HFMA2 R12, -RZ, RZ, 0, 5.9604644775390625e-08 ;  /* 0x00000001ff0c7431 */ /* 0x008fe400000001ff */
[----:B------:R-:W-:Y:S02]  /*7610*/  IMAD.MOV.U32 R8, RZ, RZ, 0x192 ;  /* 0x00000192ff087424 */ /* 0x000fe400078e00ff */
[----:B------:R-:W-:Y:S01]  /*7620*/  IMAD.MOV.U32 R13, RZ, RZ, RZ ;  /* 0x000000ffff0d7224 */ /* 0x000fe200078e00ff */
[----:B------:R-:W1:Y:S01]  /*7630*/  LDCU.64 UR6, c[0x4][0x78] ;  /* 0x01000f00ff0677ac */ /* 0x000e620008000a00 */
[----:B------:R-:W2:Y:S01]  /*7640*/  LDC.64 R2, c[0x4][R3] ;  /* 0x0100000003027b82 */ /* 0x000ea20000000a00 */
[----:B------:R-:W3:Y:S01]  /*7650*/  LDCU.64 UR4, c[0x4][0x10] ;  /* 0x01000200ff0477ac */ /* 0x000ee20008000a00 */
[----:B----4-:R-:W-:Y:S01]  /*7660*/  MOV R5, UR9 ;  /* 0x0000000900057c02 */ /* 0x010fe20008000f00 */
[----:B------:R-:W-:Y:S01]  /*7670*/  IMAD.U32 R4, RZ, RZ, UR8 ;  /* 0x00000008ff047e24 */ /* 0x000fe2000f8e00ff */
[----:B-1----:R-:W-:Y:S01]  /*7680*/  MOV R7, UR7 ;  /* 0x0000000700077c02 */ /* 0x002fe20008000f00 */
[----:B------:R-:W-:Y:S01]  /*7690*/  IMAD.U32 R6, RZ, RZ, UR6 ;  /* 0x00000006ff067e24 */ /* 0x000fe2000f8e00ff */
[----:B---3--:R-:W-:Y:S01]  /*76a0*/  MOV R11, UR5 ;  /* 0x00000005000b7c02 */ /* 0x008fe20008000f00 */
[----:B------:R-:W-:Y:S02]  /*76b0*/  IMAD.U32 R10, RZ, RZ, UR4 ;  /* 0x00000004ff0a7e24 */ /* 0x000fe4000f8e00ff */
[----:B------:R-:W-:Y:S07]  /*76c0*/  LEPC R20, `(.L_x_114) ;  /* 0x000000001014794e */ /* 0x000fee0000000000 */
[----:B--2---:R-:W-:Y:S05]  /*76d0*/  CALL.ABS.NOINC R2 ;  /* 0x0000000002007343 */ /* 0x004fea0003c00000 */
.L_x_114:
[----:B------:R-:W-:Y:S01]  /*76e0*/  LOP3.LUT R3, R76, 0xffffe000, RZ, 0xc0, !PT ;  /* 0xffffe0004c037812 */ /* 0x000fe200078ec0ff */
[----:B------:R-:W-:Y:S05]  /*76f0*/  WARPSYNC.ALL ;  /* 0x0000000000007948 */ /* 0x000fea0003800000 */
[----:B------:R-:W-:Y:S01]  /*7700*/  R2UR UR4, R39 ;  /* 0x00000000270472ca */ /* 0x000fe200000e0000 */
[----:B------:R-:W1:Y:S01]  /*7710*/  S2R R118, SR_CgaCtaId ;  /* 0x0000000000767919 */ /* 0x000e620000008800 */
[----:B------:R-:W-:Y:S01]  /*7720*/  LOP3.LUT R44, R72, 0xffffe000, RZ, 0xc0, !PT ;  /* 0xffffe000482c7812 */ /* 0x000fe200078ec0ff */
[----:B------:R-:W-:Y:S01]  /*7730*/  BSSY.RECONVERGENT B0, `(.L_x_115) ;  /* 0x00000a1000007945 */ /* 0x000fe20003800200 */
[----:B------:R-:W-:Y:S02]  /*7740*/  LOP3.LUT R46, R73, 0xffffe000, RZ, 0xc0, !PT ;  /* 0xffffe000492e7812 */ /* 0x000fe400078ec0ff */
[----:B------:R-:W-:Y:S02]  /*7750*/  LOP3.LUT R47, R74, 0xffffe000, RZ, 0xc0, !PT ;  /* 0xffffe0004a2f7812 */ /* 0x000fe400078ec0ff */
[----:B------:R-:W-:Y:S02]  /*7760*/  ISETP.NE.AND P6, PT, R107, RZ, PT ;  /* 0x000000ff6b00720c */ /* 0x000fe40003fc5270 */
[----:B------:R-:W-:Y:S03]  /*7770*/  ISETP.NE.AND P0, PT, R103, RZ, PT ;  /* 0x000000ff6700720c */ /* 0x000fe60003f05270 */
[----:B---34-:R-:W2:Y:S02]  /*7780*/  LDTM.x32 R4, tmem[UR4+0x20] ;  /* 0x00002004000479ee */ /* 0x018ea400082c0000 */
[C---:B--2---:R-:W-:Y:S01]  /*7790*/  FMUL R0, R38.reuse, R4 ;  /* 0x0000000426007220 */ /* 0x044fe20000400000 */
[----:B------:R-:W-:Y:S01]  /*77a0*/  LOP3.LUT R4, R77, 0xffffe000, RZ, 0xc0, !PT ;  /* 0xffffe0004d047812 */ /* 0x000fe200078ec0ff */
[C---:B------:R-:W-:Y:S01]  /*77b0*/  FMUL R2, R38.reuse, R5 ;  /* 0x0000000526027220 */ /* 0x040fe20000400000 */
[----:B------:R-:W-:Y:S01]  /*77c0*/  FMUL R5, R38, R12 ;  /* 0x0000000c26057220 */ /* 0x000fe20000400000 */
        /* <DEDUP_REMOVED lines=8> */
[C---:B------:R-:W-:Y:S01]  /*7850*/  FFMA R42, R45.reuse, R3, R0 ;  /* 0x000000032d2a7223 */ /* 0x040fe20000000000 */
[C---:B------:R-:W-:Y:S01]  /*7860*/  FMUL R0, R38.reuse, R8 ;  /* 0x0000000826007220 */ /* 0x040fe20000400000 */
[C---:B------:R-:W-:Y:S01]  /*7870*/  FFMA R43, R45.reuse, R4, R2 ;  /* 0x000000042d2b7223 */ /* 0x040fe20000000002 */
[C---:B------:R-:W-:Y:S01]  /*7880*/  FMUL R4, R38.reuse, R11 ;  /* 0x0000000b26047220 */ /* 0x040fe20000400000 */
[C---:B------:R-:W-:Y:S01]  /*7890*/  FMUL R11, R38.reuse, R18 ;  /* 0x00000012260b7220 */ /* 0x040fe20000400000 */
[----:B------:R-:W-:Y:S01]  /*78a0*/  F2FP.TF32.F32.PACK_B R42, R42 ;  /* 0x0000002aff2a723e */ /* 0x000fe200024050ff */
[C---:B------:R-:W-:Y:S01]  /*78b0*/  FMUL R18, R38.reuse, R25 ;  /* 0x0000001926127220 */ /* 0x040fe20000400000 */
[----:B------:R-:W-:Y:S01]  /*78c0*/  F2FP.TF32.F32.PACK_B R43, R43 ;  /* 0x0000002bff2b723e */ /* 0x000fe200024050ff */
[C---:B------:R-:W-:Y:S01]  /*78d0*/  FMUL R25, R38.reuse, R32 ;  /* 0x0000002026197220 */ /* 0x040fe20000400000 */
[----:B------:R-:W-:Y:S01]  /*78e0*/  FFMA R32, R45, R44, R0 ;  /* 0x0000002c2d207223 */ /* 0x000fe20000000000 */
[----:B------:R-:W-:Y:S01]  /*78f0*/  LOP3.LUT R0, R75, 0xffffe000, RZ, 0xc0, !PT ;  /* 0xffffe0004b007812 */ /* 0x000fe200078ec0ff */
[C---:B------:R-:W-:Y:S01]  /*7900*/  FMUL R2, R38.reuse, R9 ;  /* 0x0000000926027220 */ /* 0x040fe20000400000 */
[C---:B------:R-:W-:Y:S01]  /*7910*/  FMUL R3, R38.reuse, R10 ;  /* 0x0000000a26037220 */ /* 0x040fe20000400000 */
[C---:B------:R-:W-:Y:S01]  /*7920*/  FMUL R6, R38.reuse, R13 ;  /* 0x0000000d26067220 */ /* 0x040fe20000400000 */
[----:B------:R-:W-:Y:S01]  /*7930*/  F2FP.TF32.F32.PACK_B R32, R32 ;  /* 0x00000020ff20723e */ /* 0x000fe200024050ff */
[C---:B------:R-:W-:Y:S01]  /*7940*/  FMUL R12, R38.reuse, R19 ;  /* 0x00000013260c7220 */ /* 0x040fe20000400000 */
[C---:B------:R-:W-:Y:S01]  /*7950*/  FMUL R7, R38.reuse, R14 ;  /* 0x0000000e26077220 */ /* 0x040fe20000400000 */
[C---:B------:R-:W-:Y:S01]  /*7960*/  FMUL R13, R38.reuse, R20 ;  /* 0x00000014260d7220 */ /* 0x040fe20000400000 */
[C---:B------:R-:W-:Y:S01]  /*7970*/  FMUL R19, R38.reuse, R26 ;  /* 0x0000001a26137220 */ /* 0x040fe20000400000 */
[C---:B------:R-:W-:Y:S01]  /*7980*/  FMUL R14, R38.reuse, R21 ;  /* 0x00000015260e7220 */ /* 0x040fe20000400000 */
[C---:B------:R-:W-:Y:S01]  /*7990*/  FMUL R20, R38.reuse, R27 ;  /* 0x0000001b26147220 */ /* 0x040fe20000400000 */
[----:B------:R-:W-:Y:S01]  /*79a0*/  FMUL R26, R38, R33 ;  /* 0x00000021261a7220 */ /* 0x000fe20000400000 */
[C---:B------:R-:W-:Y:S01]  /*79b0*/  FFMA R33, R45.reuse, R46, R2 ;  /* 0x0000002e2d217223 */ /* 0x040fe20000000002 */
[----:B------:R-:W-:Y:S01]  /*79c0*/  LOP3.LUT R2, R48, 0xffffe000, RZ, 0xc0, !PT ;  /* 0xffffe00030027812 */ /* 0x000fe200078ec0ff */
[C---:B------:R-:W-:Y:S01]  /*79d0*/  FMUL R21, R38.reuse, R28 ;  /* 0x0000001c26157220 */ /* 0x040fe20000400000 */
[C---:B------:R-:W-:Y:S01]  /*79e0*/  FMUL R27, R38.reuse, R34 ;  /* 0x00000022261b7220 */ /* 0x040fe20000400000 */
[----:B------:R-:W-:Y:S01]  /*79f0*/  FFMA R34, R45, R47, R3 ;  /* 0x0000002f2d227223 */ /* 0x000fe20000000003 */
[----:B------:R-:W-:Y:S01]  /*7a00*/  LOP3.LUT R3, R49, 0xffffe000, RZ, 0xc0, !PT ;  /* 0xffffe00031037812 */ /* 0x000fe200078ec0ff */
[C---:B------:R-:W-:Y:S01]  /*7a10*/  FMUL R8, R38.reuse, R15 ;  /* 0x0000000f26087220 */ /* 0x040fe20000400000 */
[----:B------:R-:W-:Y:S01]  /*7a20*/  F2FP.TF32.F32.PACK_B R33, R33 ;  /* 0x00000021ff21723e */ /* 0x000fe200024050ff */
[----:B------:R-:W-:Y:S01]  /*7a30*/  FMUL R28, R38, R35 ;  /* 0x00000023261c7220 */ /* 0x000fe20000400000 */
[----:B------:R-:W-:Y:S01]  /*7a40*/  F2FP.TF32.F32.PACK_B R34, R34 ;  /* 0x00000022ff22723e */ /* 0x000fe200024050ff */
[----:B------:R-:W-:Y:S01]  /*7a50*/  FFMA R35, R45, R0, R4 ;  /* 0x000000002d237223 */ /* 0x000fe20000000004 */
[----:B------:R-:W-:Y:S01]  /*7a60*/  LOP3.LUT R0, R52, 0xffffe000, RZ, 0xc0, !PT ;  /* 0xffffe00034007812 */ /* 0x000fe200078ec0ff */
[C---:B------:R-:W-:Y:S01]  /*7a70*/  FMUL R9, R38.reuse, R16 ;  /* 0x0000001026097220 */ /* 0x040fe20000400000 */
[C---:B------:R-:W-:Y:S01]  /*7a80*/  FMUL R15, R38.reuse, R22 ;  /* 0x00000016260f7220 */ /* 0x040fe20000400000 */
[C---:B------:R-:W-:Y:S01]  /*7a90*/  FMUL R16, R38.reuse, R23 ;  /* 0x0000001726107220 */ /* 0x040fe20000400000 */
[----:B------:R-:W-:Y:S01]  /*7aa0*/  F2FP.TF32.F32.PACK_B R35, R35 ;  /* 0x00000023ff23723e */ /* 0x000fe200024050ff */
[----:B------:R-:W-:Y:S01]  /*7ab0*/  FMUL R22, R38, R29 ;  /* 0x0000001d26167220 */ /* 0x000fe20000400000 */
[----:B------:R-:W-:Y:S01]  /*7ac0*/  LOP3.LUT R29, R50, 0xffffe000, RZ, 0xc0, !PT ;  /* 0xffffe000321d7812 */ /* 0x000fe200078ec0ff */
[----:B------:R-:W-:Y:S01]  /*7ad0*/  STS.128 [R110+UR43+0x4400], R40 ;  /* 0x004400286e007988 */ /* 0x000fe20008000c2b */
[----:B------:R-:W-:Y:S01]  /*7ae0*/  FMUL R23, R38, R30 ;  /* 0x0000001e26177220 */ /* 0x000fe20000400000 */
[----:B------:R-:W-:Y:S01]  /*7af0*/  LOP3.LUT R30, R51, 0xffffe000, RZ, 0xc0, !PT ;  /* 0xffffe000331e7812 */ /* 0x000fe200078ec0ff */
[----:B------:R-:W-:Y:S01]  /*7b00*/  FFMA R4, R45, R2, R5 ;  /* 0x000000022d047223 */ /* 0x000fe20000000005 */
[----:B------:R-:W-:Y:S01]  /*7b10*/  LOP3.LUT R2, R53, 0xffffe000, RZ, 0xc0, !PT ;  /* 0xffffe00035027812 */ /* 0x000fe200078ec0ff */
[C---:B------:R-:W-:Y:S01]  /*7b20*/  FFMA R5, R45.reuse, R3, R6 ;  /* 0x000000032d057223 */ /* 0x040fe20000000006 */
[----:B------:R-:W-:Y:S01]  /*7b30*/  LOP3.LUT R3, R54, 0xffffe000, RZ, 0xc0, !PT ;  /* 0xffffe00036037812 */ /* 0x000fe200078ec0ff */
[C---:B------:R-:W-:Y:S01]  /*7b40*/  FFMA R6, R45.reuse, R29, R7 ;  /* 0x0000001d2d067223 */ /* 0x040fe20000000007 */
[----:B------:R-:W-:Y:S01]  /*7b50*/  F2FP.TF32.F32.PACK_B R4, R4 ;  /* 0x00000004ff04723e */ /* 0x000fe200024050ff */
[C---:B------:R-:W-:Y:S01]  /*7b60*/  FFMA R7, R45.reuse, R30, R8 ;  /* 0x0000001e2d077223 */ /* 0x040fe20000000008 */
[----:B------:R-:W-:Y:S01]  /*7b70*/  F2FP.TF32.F32.PACK_B R5, R5 ;  /* 0x00000005ff05723e */ /* 0x000fe200024050ff */
[----:B------:R-:W-:Y:S01]  /*7b80*/  STS.128 [R109+0x4400], R32 ;  /* 0x004400206d007388 */ /* 0x000fe20000000c00 */
[----:B------:R-:W-:Y:S01]  /*7b90*/  F2FP.TF32.F32.PACK_B R6, R6 ;  /* 0x00000006ff06723e */ /* 0x000fe200024050ff */
[----:B------:R-:W-:Y:S01]  /*7ba0*/  FFMA R8, R45, R0, R9 ;  /* 0x000000002d087223 */ /* 0x000fe20000000009 */
[----:B------:R-:W-:Y:S01]  /*7bb0*/  F2FP.TF32.F32.PACK_B R7, R7 ;  /* 0x00000007ff07723e */ /* 0x000fe200024050ff */
[C---:B------:R-:W-:Y:S01]  /*7bc0*/  FMUL R10, R38.reuse, R17 ;  /* 0x00000011260a7220 */ /* 0x040fe20000400000 */
[----:B------:R-:W-:Y:S01]  /*7bd0*/  LOP3.LUT R0, R55, 0xffffe000, RZ, 0xc0, !PT ;  /* 0xffffe00037007812 */ /* 0x000fe200078ec0ff */
[----:B------:R-:W-:Y:S01]  /*7be0*/  FMUL R17, R38, R24 ;  /* 0x0000001826117220 */ /* 0x000fe20000400000 */
[----:B------:R-:W-:Y:S01]  /*7bf0*/  F2FP.TF32.F32.PACK_B R8, R8 ;  /* 0x00000008ff08723e */ /* 0x000fe200024050ff */
[----:B------:R2:W-:Y:S01]  /*7c00*/  STS.128 [R108+0x4400], R4 ;  /* 0x004400046c007388 */ /* 0x0005e20000000c00 */
[C---:B------:R-:W-:Y:S01]  /*7c10*/  FFMA R9, R45.reuse, R2, R10 ;  /* 0x000000022d097223 */ /* 0x040fe2000000000a */
[----:B------:R-:W-:Y:S01]  /*7c20*/  LOP3.LUT R2, R56, 0xffffe000, RZ, 0xc0, !PT ;  /* 0xffffe00038027812 */ /* 0x000fe200078ec0ff */
[----:B------:R-:W-:Y:S01]  /*7c30*/  FFMA R10, R45, R3, R11 ;  /* 0x000000032d0a7223 */ /* 0x000fe2000000000b */
[----:B------:R-:W-:Y:S01]  /*7c40*/  LOP3.LUT R3, R57, 0xffffe000, RZ, 0xc0, !PT ;  /* 0xffffe00039037812 */ /* 0x000fe200078ec0ff */
[C---:B------:R-:W-:Y:S01]  /*7c50*/  FFMA R11, R45.reuse, R0, R12 ;  /* 0x000000002d0b7223 */ /* 0x040fe2000000000c */
[----:B------:R-:W-:Y:S01]  /*7c60*/  F2FP.TF32.F32.PACK_B R9, R9 ;  /* 0x00000009ff09723e */ /* 0x000fe200024050ff */
[----:B------:R-:W-:Y:S01]  /*7c70*/  FMUL R24, R38, R31 ;  /* 0x0000001f26187220 */ /* 0x000fe20000400000 */
[----:B------:R-:W-:Y:S02]  /*7c80*/  F2FP.TF32.F32.PACK_B R10, R10 ;  /* 0x0000000aff0a723e */ /* 0x000fe400024050ff */
[----:B------:R-:W-:Y:S02]  /*7c90*/  F2FP.TF32.F32.PACK_B R11, R11 ;  /* 0x0000000bff0b723e */ /* 0x000fe400024050ff */
[----:B------:R-:W-:Y:S03]  /*7ca0*/  LOP3.LUT R0, R60, 0xffffe000, RZ, 0xc0, !PT ;  /* 0xffffe0003c007812 */ /* 0x000fe600078ec0ff */
[----:B------:R3:W-:Y:S01]  /*7cb0*/  STS.128 [R98+0x4400], R8 ;  /* 0x0044000862007388 */ /* 0x0007e20000000c00 */
[----:B--2---:R-:W-:Y:S01]  /*7cc0*/  LOP3.LUT R6, R58, 0xffffe000, RZ, 0xc0, !PT ;  /* 0xffffe0003a067812 */ /* 0x004fe200078ec0ff */
[----:B------:R-:W-:Y:S01]  /*7cd0*/  FFMA R4, R45, R2, R13 ;  /* 0x000000022d047223 */ /* 0x000fe2000000000d */
[----:B------:R-:W-:Y:S01]  /*7ce0*/  LOP3.LUT R7, R59, 0xffffe000, RZ, 0xc0, !PT ;  /* 0xffffe0003b077812 */ /* 0x000fe200078ec0ff */
[----:B------:R-:W-:Y:S01]  /*7cf0*/  FFMA R5, R45, R3, R14 ;  /* 0x000000032d057223 */ /* 0x000fe2000000000e */
[----:B------:R-:W-:Y:S01]  /*7d00*/  LOP3.LUT R2, R61, 0xffffe000, RZ, 0xc0, !PT ;  /* 0xffffe0003d027812 */ /* 0x000fe200078ec0ff */
[C---:B------:R-:W-:Y:S01]  /*7d10*/  FFMA R6, R45.reuse, R6, R15 ;  /* 0x000000062d067223 */ /* 0x040fe2000000000f */
[----:B------:R-:W-:Y:S01]  /*7d20*/  F2FP.TF32.F32.PACK_B R4, R4 ;  /* 0x00000004ff04723e */ /* 0x000fe200024050ff */
[----:B------:R-:W-:Y:S01]  /*7d30*/  FFMA R7, R45, R7, R16 ;  /* 0x000000072d077223 */ /* 0x000fe20000000010 */
[----:B------:R-:W-:Y:S02]  /*7d40*/  F2FP.TF32.F32.PACK_B R5, R5 ;  /* 0x00000005ff05723e */ /* 0x000fe400024050ff */
[----:B------:R-:W-:Y:S02]  /*7d50*/  F2FP.TF32.F32.PACK_B R6, R6 ;  /* 0x00000006ff06723e */ /* 0x000fe400024050ff */
[----:B------:R-:W-:Y:S02]  /*7d60*/  F2FP.TF32.F32.PACK_B R7, R7 ;  /* 0x00000007ff07723e */ /* 0x000fe400024050ff */
[----:B------:R-:W-:Y:S01]  /*7d70*/  LOP3.LUT R3, R63, 0xffffe000, RZ, 0xc0, !PT ;  /* 0xffffe0003f037812 */ /* 0x000fe200078ec0ff */
[----:B---3--:R-:W-:Y:S01]  /*7d80*/  FFMA R8, R45, R0, R17 ;  /* 0x000000002d087223 */ /* 0x008fe20000000011 */
[----:B------:R-:W-:Y:S01]  /*7d90*/  LOP3.LUT R0, R62, 0xffffe000, RZ, 0xc0, !PT ;  /* 0xffffe0003e007812 */ /* 0x000fe200078ec0ff */
[----:B------:R2:W-:Y:S01]  /*7da0*/  STS.128 [R97+0x4400], R4 ;  /* 0x0044000461007388 */ /* 0x0005e20000000c00 */
[----:B------:R-:W-:Y:S01]  /*7db0*/  LOP3.LUT R15, R71, 0xffffe000, RZ, 0xc0, !PT ;  /* 0xffffe000470f7812 */ /* 0x000fe200078ec0ff */
[C---:B------:R-:W-:Y:S01]  /*7dc0*/  FFMA R9, R45.reuse, R2, R18 ;  /* 0x000000022d097223 */ /* 0x040fe20000000012 */
[----:B------:R-:W-:Y:S01]  /*7dd0*/  LOP3.LUT R2, R64, 0xffffe000, RZ, 0xc0, !PT ;  /* 0xffffe00040027812 */ /* 0x000fe200078ec0ff */
[----:B------:R-:W-:Y:S01]  /*7de0*/  FFMA R10, R45, R0, R19 ;  /* 0x000000002d0a7223 */ /* 0x000fe20000000013 */
[----:B------:R-:W-:Y:S01]  /*7df0*/  LOP3.LUT R0, R65, 0xffffe000, RZ, 0xc0, !PT ;  /* 0xffffe00041007812 */ /* 0x000fe200078ec0ff */
[C---:B------:R-:W-:Y:S01]  /*7e00*/  FFMA R11, R45.reuse, R3, R20 ;  /* 0x000000032d0b7223 */ /* 0x040fe20000000014 */
[----:B------:R-:W-:Y:S02]  /*7e10*/  LOP3.LUT R3, R66, 0xffffe000, RZ, 0xc0, !PT ;  /* 0xffffe00042037812 */ /* 0x000fe400078ec0ff */
[----:B------:R-:W-:Y:S02]  /*7e20*/  F2FP.TF32.F32.PACK_B R8, R8 ;  /* 0x00000008ff08723e */ /* 0x000fe400024050ff */
[----:B------:R-:W-:Y:S02]  /*7e30*/  F2FP.TF32.F32.PACK_B R9, R9 ;  /* 0x00000009ff09723e */ /* 0x000fe400024050ff */
[----:B------:R-:W-:Y:S02]  /*7e40*/  F2FP.TF32.F32.PACK_B R10, R10 ;  /* 0x0000000aff0a723e */ /* 0x000fe400024050ff */
[----:B------:R-:W-:Y:S05]  /*7e50*/  F2FP.TF32.F32.PACK_B R11, R11 ;  /* 0x0000000bff0b723e */ /* 0x000fea00024050ff */
[----:B------:R-:W-:Y:S01]  /*7e60*/  STS.128 [R96+0x4400], R8 ;  /* 0x0044000860007388 */ /* 0x000fe20000000c00 */
[----:B--2---:R-:W-:Y:S01]  /*7e70*/  FFMA R4, R45, R2, R21 ;  /* 0x000000022d047223 */ /* 0x004fe20000000015 */
[----:B------:R-:W-:Y:S01]  /*7e80*/  LOP3.LUT R2, R67, 0xffffe000, RZ, 0xc0, !PT ;  /* 0xffffe00043027812 */ /* 0x000fe200078ec0ff */
[C---:B------:R-:W-:Y:S01]  /*7e90*/  FFMA R5, R45.reuse, R0, R22 ;  /* 0x000000002d057223 */ /* 0x040fe20000000016 */
[----:B------:R-:W-:Y:S01]  /*7ea0*/  LOP3.LUT R0, R68, 0xffffe000, RZ, 0xc0, !PT ;  /* 0xffffe00044007812 */ /* 0x000fe200078ec0ff */
[C---:B------:R-:W-:Y:S01]  /*7eb0*/  FFMA R6, R45.reuse, R3, R23 ;  /* 0x000000032d067223 */ /* 0x040fe20000000017 */
[----:B------:R-:W-:Y:S01]  /*7ec0*/  LOP3.LUT R3, R70, 0xffffe000, RZ, 0xc0, !PT ;  /* 0xffffe00046037812 */ /* 0x000fe200078ec0ff */
[----:B------:R-:W-:Y:S01]  /*7ed0*/  FFMA R7, R45, R2, R24 ;  /* 0x000000022d077223 */ /* 0x000fe20000000018 */
[----:B------:R-:W-:Y:S01]  /*7ee0*/  LOP3.LUT R2, R69, 0xffffe000, RZ, 0xc0, !PT ;  /* 0xffffe00045027812 */ /* 0x000fe200078ec0ff */
[C---:B------:R-:W-:Y:S01]  /*7ef0*/  FFMA R12, R45.reuse, R0, R25 ;  /* 0x000000002d0c7223 */ /* 0x040fe20000000019 */
[----:B------:R-:W-:Y:S01]  /*7f00*/  F2FP.TF32.F32.PACK_B R4, R4 ;  /* 0x00000004ff04723e */ /* 0x000fe200024050ff */
[----:B------:R-:W-:Y:S01]  /*7f10*/  IMAD.U32 R0, RZ, RZ, UR47 ;  /* 0x0000002fff007e24 */ /* 0x000fe2000f8e00ff */
        /* <DEDUP_REMOVED lines=10> */
[----:B------:R-:W-:Y:S02]  /*7fc0*/  F2FP.TF32.F32.PACK_B R15, R15 ;  /* 0x0000000fff0f723e */ /* 0x000fe400024050ff */
[----:B------:R-:W-:Y:S02]  /*7fd0*/  @P6 LEA R0, R0, UR43, 0x3 ;  /* 0x0000002b00006c11 */ /* 0x000fe4000f8e18ff */
[----:B------:R-:W-:Y:S01]  /*7fe0*/  @P6 SHF.L.U32 R2, RZ, 0x1f, RZ ;  /* 0x0000001fff026819 */ /* 0x000fe200000006ff */
[----:B------:R3:W-:Y:S02]  /*7ff0*/  STS.128 [R94+0x4400], R12 ;  /* 0x0044000c5e007388 */ /* 0x0007e40000000c00 */
[----:B------:R-:W-:Y:S05]  /*8000*/  @P6 VIADD R0, R0, 0x50 ;  /* 0x0000005000006836 */ /* 0x000fea0000000000 */
[----:B-1----:R-:W-:Y:S01]  /*8010*/  @P6 PRMT R0, R118, 0x654, R0 ;  /* 0x0000065476006816 */ /* 0x002fe20000000000 */
[----:B------:R-:W-:Y:S01]  /*8020*/  @!PT LDS RZ, [RZ] ;  /* 0x00000000fffff984 */ /* 0x000fe20000000800 */
[----:B------:R-:W-:Y:S01]  /*8030*/  @!PT LDS RZ, [RZ] ;  /* 0x00000000fffff984 */ /* 0x000fe20000000800 */
[----:B------:R-:W-:Y:S01]  /*8040*/  @!PT LDS RZ, [RZ] ;  /* 0x00000000fffff984 */ /* 0x000fe20000000800 */
[----:B------:R-:W-:Y:S01]  /*8050*/  @!PT LDS RZ, [RZ] ;  /* 0x00000000fffff984 */ /* 0x000fe20000000800 */
[----:B------:R1:W-:Y:S06]  /*8060*/  MEMBAR.ALL.CTA ;  /* 0x0000000000007992 */ /* 0x0003ec0000008000 */
[----:B-1----:R-:W1:Y:S01]  /*8070*/  FENCE.VIEW.ASYNC.S ;  /* 0x00000000000073c6 */ /* 0x002e620000000000 */
[----:B--2---:R-:W-:Y:S01]  /*8080*/  LEA R6, R112, UR43, 0x3 ;  /* 0x0000002b70067c11 */ /* 0x004fe2000f8e18ff */
[----:B-1----:R-:W-:Y:S06]  /*8090*/  BAR.SYNC.DEFER_BLOCKING 0x1, 0x80 ;  /* 0x0042000000007b1d */ /* 0x002fec0000010000 */
[----:B------:R-:W-:Y:S05]  /*80a0*/  @P0 BRA `(.L_x_116) ;  /* 0x0000000000240947 */ /* 0x000fea0003800000 */
[----:B------:R-:W-:Y:S02]  /*80b0*/  UIADD3 UR4, UP0, UPT, UR54, 0x680, URZ ;  /* 0x0000068036047890 */ /* 0x000fe4000ff1e0ff */
[----:B------:R-:W-:Y:S02]  /*80c0*/  UIADD3 UR9, UPT, UPT, UR49, 0x20, URZ ;  /* 0x0000002031097890 */ /* 0x000fe4000fffe0ff */
[----:B------:R-:W-:Y:S02]  /*80d0*/  UIADD3 UR8, UPT, UPT, UR43, 0x4400, URZ ;  /* 0x000044002b087890 */ /* 0x000fe4000fffe0ff */
[----:B------:R-:W-:Y:S01]  /*80e0*/  UIADD3.X UR5, UPT, UPT, URZ, UR55, URZ, UP0, !UPT ;  /* 0x00000037ff057290 */ /* 0x000fe200087fe4ff */
[----:B------:R-:W-:Y:S01]  /*80f0*/  UMOV UR10, UR50 ;  /* 0x00000032000a7c82 */ /* 0x000fe20008000000 */
[----:B------:R-:W-:Y:S07]  /*8100*/  UMOV UR11, UR36 ;  /* 0x00000024000b7c82 */ /* 0x000fee0008000000 */
[----:B------:R1:W-:Y:S01]  /*8110*/  UTMASTG.3D [UR8], [UR4] ;  /* 0x00000008040073b5 */ /* 0x0003e20008010000 */
[----:B------:R0:W-:Y:S01]  /*8120*/  UTMACMDFLUSH ;  /* 0x00000000000079b7 */ /* 0x0001e20000000000 */
[----:B-1----:R-:W-:Y:S04]  /*8130*/  DEPBAR.LE SB0, 0x1 ;  /* 0x000080400000791a */ /* 0x002fe80000000000 */
.L_x_116:
[----:B------:R-:W-:Y:S05]  /*8140*/  BSYNC.RECONVERGENT B0 ;  /* 0x0000000000007941 */ /* 0x000fea0003800200 */
.L_x_115:
[----:B------:R-:W-:Y:S01]  /*8150*/  BAR.SYNC.DEFER_BLOCKING 0x1, 0x80 ;  /* 0x0042000000007b1d */ /* 0x000fe20000010000 */
[----:B------:R-:W-:Y:S04]  /*8160*/  UIADD3 UR4, UPT, UPT, UR47, 0x1, URZ ;  /* 0x000000012f047890 */ /* 0x000fe8000fffe0ff */
[----:B------:R-:W-:Y:S04]  /*8170*/  UISETP.NE.AND UP0, UPT, UR4, 0x4, UPT ;  /* 0x000000040400788c */ /* 0x000fe8000bf05270 */
[----:B------:R-:W-:Y:S01]  /*8180*/  USEL UR46, UR4, URZ, UP0 ;  /* 0x000000ff042e7287 */ /* 0x000fe20008000000 */
[----:B------:R1:W-:Y:S01]  /*8190*/  @P6 SYNCS.ARRIVE.TRANS64.RED.A1T0 RZ, [R0+URZ], RZ ;  /* 0x000000ff00ff69a7 */ /* 0x0003e200081004ff */
[----:B------:R-:W-:Y:S01]  /*81a0*/  BSSY B1, `(.L_x_117) ;  /* 0x0000020000017945 */ /* 0x000fe20003800000 */
[----:B------:R-:W2:Y:S02]  /*81b0*/  @P6 SYNCS.PHASECHK.TRANS64.TRYWAIT P0, [R6+URZ+0x30], R2 ;  /* 0x00003002060065a7 */ /* 0x000ea400080011ff */
[----:B--2---:R-:W-:Y:S01]  /*81c0*/  @P6 SEL R116, RZ, 0x1, !P0 ;  /* 0x00000001ff746807 */ /* 0x004fe20004000000 */
[----:B-1----:R-:W-:Y:S06]  /*81d0*/  @!P6 BRA `(.L_x_118) ;  /* 0x000000000070e947 */ /* 0x002fec0003800000 */
        /* <DEDUP_REMOVED lines=9> */
[----:B------:R-:W-:Y:S04]  /*8270*/  SHF.L.U32 R5, RZ, 0x1f, RZ ;  /* 0x0000001fff057819 */ /* 0x000fe800000006ff */
[----:B------:R-:W1:Y:S02]  /*8280*/  SYNCS.PHASECHK.TRANS64.TRYWAIT P0, [R6+URZ+0x30], R5 ;  /* 0x00003005060075a7 */ /* 0x000e6400080011ff */
[----:B-1----:R-:W-:Y:S05]  /*8290*/  @!P0 BRA `(.L_x_121) ;  /* 0x0000006000c88947 */ /* 0x002fea0003800000 */
.L_x_120:
[----:B------:R-:W-:Y:S05]  /*82a0*/  BSYNC B0 ;  /* 0x0000000000007941 */ /* 0x000fea0003800000 */
.L_x_119:
[----:B------:R-:W-:Y:S01]  /*82b0*/  ISETP.NE.AND P0, PT, R117, RZ, PT ;  /* 0x000000ff7500720c */ /* 0x000fe20003f05270 */
[----:B------:R-:W-:Y:S11]  /*82c0*/  VIADD R112, R112, 0x1 ;  /* 0x0000000170707836 */ /* 0x000ff60000000000 */
[----:B------:R-:W-:Y:S01]  /*82d0*/  @!UPT UIADD3 URZ, UPT, UPT, URZ, URZ, URZ ;  /* 0x000000fffffff290 */ /* 0x000fe2000fffe0ff */
[----:B------:R2:W4:Y:S01]  /*82e0*/  @P0 LDS.128 R76, [R4+UR43+0x400] ;  /* 0x0004002b044c0984 */ /* 0x0005220008000c00 */
[C---:B-1----:R-:W-:Y:S03]  /*82f0*/  @P0 IADD3 R5, PT, PT, R115.reuse, R2, RZ ;  /* 0x0000000273050210 */ /* 0x042fe60007ffe0ff */
[----:B------:R1:W3:Y:S04]  /*8300*/  @P0 LDS.128 R72, [R3+0x400] ;  /* 0x0004000003480984 */ /* 0x0002e80000000c00 */
[----:B------:R5:W3:Y:S04]  /*8310*/  @P0 LDS.128 R48, [R2+0x400] ;  /* 0x0004000002300984 */ /* 0x000ae80000000c00 */
[----:B------:R3:W3:Y:S04]  /*8320*/  @P0 LDS.128 R52, [R5+0x400] ;  /* 0x0004000005340984 */ /* 0x0006e80000000c00 */
[----:B------:R3:W3:Y:S01]  /*8330*/  @P0 LDS.128 R56, [R0+0x400] ;  /* 0x0004000000380984 */ /* 0x0006e20000000c00 */
[--C-:B--2---:R-:W-:Y:S02]  /*8340*/  @P0 IMAD.IADD R4, R114, 0x1, R0.reuse ;  /* 0x0000000172040824 */ /* 0x104fe400078e0200 */
[C---:B-1----:R-:W-:Y:S03]  /*8350*/  @P0 IMAD.IADD R3, R115.reuse, 0x1, R0 ;  /* 0x0000000173030824 */ /* 0x042fe600078e0200 */
[----:B------:R1:W2:Y:S01]  /*8360*/  @P0 LDS.128 R64, [R4+0x400] ;  /* 0x0004000004400984 */ /* 0x0002a20000000c00 */
[----:B-----5:R-:W-:Y:S03]  /*8370*/  @P0 IADD3 R2, PT, PT, R115, R4, RZ ;  /* 0x0000000473020210 */ /* 0x020fe60007ffe0ff */
[----:B------:R1:W1:Y:S04]  /*8380*/  @P0 LDS.128 R60, [R3+0x400] ;  /* 0x00040000033c0984 */ /* 0x0002680000000c00 */
[----:B------:R1:W1:Y:S02]  /*8390*/  @P0 LDS.128 R68, [R2+0x400] ;  /* 0x0004000002440984 */ /* 0x0002640000000c00 */
.L_x_118:
[----:B------:R-:W-:Y:S05]  /*83a0*/  BSYNC B1 ;  /* 0x0000000000017941 */ /* 0x000fea0003800000 */
.L_x_117:
[----:B---3--:R-:W-:Y:S05]  /*83b0*/  VIADD R0, R39, 0x40 ;  /* 0x0000004027007836 */ /* 0x008fea0000000000 */
[----:B------:R-:W-:Y:S04]  /*83c0*/  SHF.R.U32.HI R0, RZ, 0x15, R0 ;  /* 0x00000015ff007819 */ /* 0x000fe80000011600 */
[----:B------:R-:W-:Y:S11]  /*83d0*/  LOP3.LUT P0, RZ, R0, 0x3, R87, 0x48, !PT ;  /* 0x0000000300ff7812 */ /* 0x000ff60007804857 */
[----:B------:R-:W-:Y:S02]  /*83e0*/  @!UPT UIADD3 URZ, UPT, UPT, URZ, URZ, URZ ;  /* 0x000000fffffff290 */ /* 0x000fe4000fffe0ff */
[----:B------:R-:W-:Y:S05]  /*83f0*/  @!P0 BRA `(.L_x_122) ;  /* 0x0000000000408947 */ /* 0x000fea0003800000 */
[----:B------:R-:W3:Y:S01]  /*8400*/  LDCU.64 UR8, c[0x4][0x70] ;  /* 0x01000e00ff0877ac */ /* 0x000ee20008000a00 */
[----:B-1----:R-:W-:Y:S01]  /*8410*/  MOV R3, 0x0 ;  /* 0x0000000000037802 */ /* 0x002fe20000000f00 */
[----:B------:R-:W-:Y:S02]  /*8420*/  HFMA2 R12, -RZ, RZ, 0, 5.9604644775390625e-08 ;  /* 0x00000001ff0c7431 */ /* 0x000fe400000001ff */
[----:B------:R-:W-:Y:S02]  /*8430*/  IMAD.MOV.U32 R8, RZ, RZ, 0x192 ;  /* 0x00000192ff087424 */ /* 0x000fe400078e00ff */
[----:B------:R-:W-:Y:S01]  /*8440*/  IMAD.MOV.U32 R13, RZ, RZ, RZ ;  /* 0x000000ffff0d7224 */ /* 0x000fe200078e00ff */
[----:B------:R-:W1:Y:S01]  /*8450*/  LDCU.64 UR6, c[0x4][0x78] ;  /* 0x01000f00ff0677ac */ /* 0x000e620008000a00 */
[----:B------:R-:W2:Y:S01]  /*8460*/  LDC.64 R2, c[0x4][R3] ;  /* 0x0100000003027b82 */ /* 0x000ea20000000a00 */
[----:B------:R-:W5:Y:S01]  /*8470*/  LDCU.64 UR4, c[0x4][0x10] ;  /* 0x01000200ff0477ac */ /* 0x000f620008000a00 */
[----:B---3--:R-:W-:Y:S01]  /*8480*/  MOV R5, UR9 ;  /* 0x0000000900057c02 */ /* 0x008fe20008000f00 */
[----:B------:R-:W-:Y:S01]  /*8490*/  IMAD.U32 R4, RZ, RZ, UR8 ;  /* 0x00000008ff047e24 */ /* 0x000fe2000f8e00ff */
[----:B-1----:R-:W-:Y:S01]  /*84a0*/  MOV R7, UR7 ;  /* 0x0000000700077c02 */ /* 0x002fe20008000f00 */
[----:B------:R-:W-:Y:S01]  /*84b0*/  IMAD.U32 R6, RZ, RZ, UR6 ;  /* 0x00000006ff067e24 */ /* 0x000fe2000f8e00ff */
[----:B-----5:R-:W-:Y:S01]  /*84c0*/  MOV R11, UR5 ;  /* 0x00000005000b7c02 */ /* 0x020fe20008000f00 */
[----:B------:R-:W-:Y:S02]  /*84d0*/  IMAD.U32 R10, RZ, RZ, UR4 ;  /* 0x00000004ff0a7e24 */ /* 0x000fe4000f8e00ff */
[----:B------:R-:W-:Y:S07]  /*84e0*/  LEPC R20, `(.L_x_122) ;  /* 0x000000001014794e */ /* 0x000fee0000000000 */
[----:B--2-4-:R-:W-:Y:S05]  /*84f0*/  CALL.ABS.NOINC R2 ;  /* 0x0000000002007343 */ /* 0x014fea0003c00000 */
.L_x_122:
[----:B-1--4-:R-:W-:Y:S01]  /*8500*/  LOP3.LUT R3, R76, 0xffffe000, RZ, 0xc0, !PT ;  /* 0xffffe0004c037812 */ /* 0x012fe200078ec0ff */
[----:B------:R-:W-:Y:S05]  /*8510*/  WARPSYNC.ALL ;  /* 0x0000000000007948 */ /* 0x000fea0003800000 */
[----:B------:R-:W-:Y:S01]  /*8520*/  R2UR UR4, R39 ;  /* 0x00000000270472ca */ /* 0x000fe200000e0000 */
[----:B------:R-:W-:Y:S01]  /*8530*/  BSSY.RECONVERGENT B0, `(.L_x_123) ;  /* 0x00000a2000007945 */ /* 0x000fe20003800200 */
[----:B------:R-:W-:Y:S02]  /*8540*/  LOP3.LUT R44, R72, 0xffffe000, RZ, 0xc0, !PT ;  /* 0xffffe000482c7812 */ /* 0x000fe400078ec0ff */
[----:B------:R-:W-:Y:S02]  /*8550*/  LOP3.LUT R46, R73, 0xffffe000, RZ, 0xc0, !PT ;  /* 0xffffe000492e7812 */ /* 0x000fe400078ec0ff */
[----:B------:R-:W-:Y:S02]  /*8560*/  LOP3.LUT R47, R74, 0xffffe000, RZ, 0xc0, !PT ;  /* 0xffffe0004a2f7812 */ /* 0x000fe400078ec0ff */
[----:B------:R-:W-:Y:S02]  /*8570*/  ISETP.NE.AND P6, PT, R107, RZ, PT ;  /* 0x000000ff6b00720c */ /* 0x000fe40003fc5270 */
[----:B------:R-:W-:Y:S03]  /*8580*/  ISETP.NE.AND P0, PT, R103, RZ, PT ;  /* 0x000000ff6700720c */ /* 0x000fe60003f05270 */
[----:B------:R-:W1:Y:S02]  /*8590*/  LDTM.x32 R4, tmem[UR4+0x40] ;  /* 0x00004004000479ee */ /* 0x000e6400082c0000 */
[C---:B-1----:R-:W-:Y:S01]  /*85a0*/  FMUL R0, R38.reuse, R4 ;  /* 0x0000000426007220 */ /* 0x042fe20000400000 */
        /* <DEDUP_REMOVED lines=82> */
[----:B-1----:R-:W-:Y:S01]  /*8ad0*/  LOP3.LUT R6, R58, 0xffffe000, RZ, 0xc0, !PT ;  /* 0xffffe0003a067812 */ /* 0x002fe200078ec0ff */
[----:B------:R-:W-:Y:S01]  /*8ae0*/  FFMA R4, R45, R2, R13 ;  /* 0x000000022d047223 */ /* 0x000fe2000000000d */
[----:B------:R-:W-:Y:S01]  /*8af0*/  LOP3.LUT R7, R59, 0xffffe000, RZ, 0xc0, !PT ;  /* 0xffffe0003b077812 */ /* 0x000fe200078ec0ff */
[----:B------:R-:W-:Y:S01]  /*8b00*/  FFMA R5, R45, R3, R14 ;  /* 0x000000032d057223 */ /* 0x000fe2000000000e */
[----:B------:R-:W-:Y:S01]  /*8b10*/  LOP3.LUT R2, R61, 0xffffe000, RZ, 0xc0, !PT ;  /* 0xffffe0003d027812 */ /* 0x000fe200078ec0ff */
[C---:B------:R-:W-:Y:S01]  /*8b20*/  FFMA R6, R45.reuse, R6, R15 ;  /* 0x000000062d067223 */ /* 0x040fe2000000000f */
[----:B------:R-:W-:Y:S01]  /*8b30*/  F2FP.TF32.F32.PACK_B R4, R4 ;  /* 0x00000004ff04723e */ /* 0x000fe200024050ff */
[C---:B------:R-:W-:Y:S01]  /*8b40*/  FFMA R7, R45.reuse, R7, R16 ;  /* 0x000000072d077223 */ /* 0x040fe20000000010 */
[----:B------:R-:W-:Y:S01]  /*8b50*/  F2FP.TF32.F32.PACK_B R5, R5 ;  /* 0x00000005ff05723e */ /* 0x000fe200024050ff */
[----:B------:R-:W-:Y:S01]  /*8b60*/  IMAD.U32 R16, RZ, RZ, UR46 ;  /* 0x0000002eff107e24 */ /* 0x000fe2000f8e00ff */
        /* <DEDUP_REMOVED lines=8> */
[----:B--2---:R-:W-:Y:S01]  /*8bf0*/  LOP3.LUT R2, R64, 0xffffe000, RZ, 0xc0, !PT ;  /* 0xffffe00040027812 */ /* 0x004fe200078ec0ff */
[----:B------:R-:W-:Y:S01]  /*8c00*/  FFMA R10, R45, R3, R19 ;  /* 0x000000032d0a7223 */ /* 0x000fe20000000013 */
[----:B------:R-:W-:Y:S01]  /*8c10*/  LOP3.LUT R3, R65, 0xffffe000, RZ, 0xc0, !PT ;  /* 0xffffe00041037812 */ /* 0x000fe200078ec0ff */
[C---:B------:R-:W-:Y:S01]  /*8c20*/  FFMA R11, R45.reuse, R0, R20 ;  /* 0x000000002d0b7223 */ /* 0x040fe20000000014 */
[----:B------:R-:W-:Y:S02]  /*8c30*/  F2FP.TF32.F32.PACK_B R8, R8 ;  /* 0x00000008ff08723e */ /* 0x000fe400024050ff */
[----:B------:R-:W-:Y:S02]  /*8c40*/  F2FP.TF32.F32.PACK_B R9, R9 ;  /* 0x00000009ff09723e */ /* 0x000fe400024050ff */
[----:B------:R-:W-:Y:S02]  /*8c50*/  F2FP.TF32.F32.PACK_B R10, R10 ;  /* 0x0000000aff0a723e */ /* 0x000fe400024050ff */
[----:B------:R-:W-:Y:S02]  /*8c60*/  F2FP.TF32.F32.PACK_B R11, R11 ;  /* 0x0000000bff0b723e */ /* 0x000fe400024050ff */
[----:B------:R-:W-:Y:S02]  /*8c70*/  LOP3.LUT R0, R68, 0xffffe000, RZ, 0xc0, !PT ;  /* 0xffffe00044007812 */ /* 0x000fe400078ec0ff */
[----:B------:R-:W-:Y:S01]  /*8c80*/  @P6 LEA R16, R16, UR43, 0x3 ;  /* 0x0000002b10106c11 */ /* 0x000fe2000f8e18ff */
[----:B------:R2:W-:Y:S04]  /*8c90*/  STS.128 [R96+0x8400], R8 ;  /* 0x0084000860007388 */ /* 0x0005e80000000c00 */
[----:B------:R-:W-:Y:S05]  /*8ca0*/  @P6 VIADD R16, R16, 0x50 ;  /* 0x0000005010106836 */ /* 0x000fea0000000000 */
[----:B------:R-:W-:Y:S02]  /*8cb0*/  @P6 PRMT R16, R118, 0x654, R16 ;  /* 0x0000065476106816 */ /* 0x000fe40000000010 */
[----:B-1----:R-:W-:Y:S01]  /*8cc0*/  LOP3.LUT R6, R66, 0xffffe000, RZ, 0xc0, !PT ;  /* 0xffffe00042067812 */ /* 0x002fe200078ec0ff */
[----:B------:R-:W-:Y:S01]  /*8cd0*/  FFMA R4, R45, R2, R21 ;  /* 0x000000022d047223 */ /* 0x000fe20000000015 */
        /* <DEDUP_REMOVED lines=19> */
[----:B------:R-:W-:Y:S02]  /*8e10*/  LEA R0, R112, UR43, 0x3 ;  /* 0x0000002b70007c11 */ /* 0x000fe4000f8e18ff */
[----:B------:R-:W-:Y:S01]  /*8e20*/  @P6 SHF.L.U32 R2, RZ, 0x1f, RZ ;  /* 0x0000001fff026819 */ /* 0x000fe200000006ff */
        /* <DEDUP_REMOVED lines=18> */
.L_x_124:
[----:B------:R-:W-:Y:S05]  /*8f50*/  BSYNC.RECONVERGENT B0 ;  /* 0x0000000000007941 */ /* 0x000fea0003800200 */
.L_x_123:
[----:B------:R-:W-:Y:S01]  /*8f60*/  BAR.SYNC.DEFER_BLOCKING 0x1, 0x80 ;  /* 0x0042000000007b1d */ /* 0x000fe20000010000 */
[----:B------:R-:W-:Y:S01]  /*8f70*/  UIADD3 UR4, UPT, UPT, UR46, 0x1, URZ ;  /* 0x000000012e047890 */ /* 0x000fe2000fffe0ff */
[----:B------:R-:W-:Y:S03]  /*8f80*/  HFMA2 R119, -RZ, RZ, 0, 0 ;  /* 0x00000000ff777431 */ /* 0x000fe600000001ff */
[----:B------:R-:W-:Y:S04]  /*8f90*/  UISETP.NE.AND UP0, UPT, UR4, 0x4, UPT ;  /* 0x000000040400788c */ /* 0x000fe8000bf05270 */
[----:B------:R-:W-:Y:S01]  /*8fa0*/  USEL UR44, UR4, URZ, UP0 ;  /* 0x000000ff042c7287 */ /* 0x000fe20008000000 */
[----:B------:R1:W-:Y:S01]  /*8fb0*/  @P6 SYNCS.ARRIVE.TRANS64.RED.A1T0 RZ, [R16+URZ], RZ ;  /* 0x000000ff10ff69a7 */ /* 0x0003e200081004ff */
[----:B------:R-:W-:Y:S01]  /*8fc0*/  BSSY B1, `(.L_x_125) ;  /* 0x0000022000017945 */ /* 0x000fe20003800000 */
[----:B------:R-:W3:Y:S02]  /*8fd0*/  @P6 SYNCS.PHASECHK.TRANS64.TRYWAIT P0, [R0+URZ+0x30], R2 ;  /* 0x00003002000065a7 */ /* 0x000ee400080011ff */
[----:B---3--:R-:W-:Y:S01]  /*8fe0*/  @P6 SEL R116, RZ, 0x1, !P0 ;  /* 0x00000001ff746807 */ /* 0x008fe20004000000 */
[----:B-1----:R-:W-:Y:S06]  /*8ff0*/  @!P6 BRA `(.L_x_126) ;  /* 0x000000000078e947 */ /* 0x002fec0003800000 */
[----:B------:R-:W-:Y:S01]  /*9000*/  ISETP.NE.AND P1, PT, R117, RZ, PT ;  /* 0x000000ff7500720c */ /* 0x000fe20003f25270 */
[----:B------:R-:W-:Y:S01]  /*9010*/  BSSY B0, `(.L_x_127) ;  /* 0x000000b000007945 */ /* 0x000fe20003800000 */
[----:B------:R-:W-:Y:S11]  /*9020*/  ISETP.NE.AND P0, PT, R116, RZ, PT ;  /* 0x000000ff7400720c */ /* 0x000ff60003f05270 */
[----:B--2---:R-:W-:Y:S05]  /*9030*/  @P1 IMAD R5, R112, 0x4000, R110 ;  /* 0x0000400070051824 */ /* 0x004fea00078e026e */
        /* <DEDUP_REMOVED lines=8> */
.L_x_128:
[----:B------:R-:W-:Y:S05]  /*90c0*/  BSYNC B0 ;  /* 0x0000000000007941 */ /* 0x000fea0003800000 */
.L_x_127:
[----:B------:R-:W-:Y:S02]  /*90d0*/  ISETP.NE.AND P0, PT, R117, RZ, PT ;  /* 0x000000ff7500720c */ /* 0x000fe40003f05270 */
[----:B------:R-:W-:Y:S11]  /*90e0*/  IADD3 R112, PT, PT, R112, 0x1, RZ ;  /* 0x0000000170707810 */ /* 0x000ff60007ffe0ff */
[----:B------:R2:W3:Y:S01]  /*90f0*/  @P0 LDS.128 R76, [R5+UR43+0x400] ;  /* 0x0004002b054c0984 */ /* 0x0004e20008000c00 */
[----:B-1----:R-:W-:Y:S03]  /*9100*/  @P0 IMAD.IADD R0, R114, 0x1, R2 ;  /* 0x0000000172000824 */ /* 0x002fe600078e0202 */
[----:B------:R1:W4:Y:S04]  /*9110*/  @P0 LDS.128 R72, [R4+0x400] ;  /* 0x0004000004480984 */ /* 0x0003280000000c00 */
[----:B------:R5:W3:Y:S04]  /*9120*/  @P0 LDS.128 R48, [R3+0x400] ;  /* 0x0004000003300984 */ /* 0x000ae80000000c00 */
[----:B------:R3:W3:Y:S04]  /*9130*/  @P0 LDS.128 R56, [R2+0x400] ;  /* 0x0004000002380984 */ /* 0x0006e80000000c00 */
[----:B------:R3:W3:Y:S01]  /*9140*/  @P0 LDS.128 R64, [R0+0x400] ;  /* 0x0004000000400984 */ /* 0x0006e20000000c00 */
[C---:B--2---:R-:W-:Y:S01]  /*9150*/  @P0 IMAD.IADD R5, R115.reuse, 0x1, R3 ;  /* 0x0000000173050824 */ /* 0x044fe200078e0203 */
[C---:B-1----:R-:W-:Y:S04]  /*9160*/  @P0 IADD3 R4, PT, PT, R115.reuse, R2, RZ ;  /* 0x0000000273040210 */ /* 0x042fe80007ffe0ff */
[----:B------:R1:W2:Y:S01]  /*9170*/  @P0 LDS.128 R52, [R5+0x400] ;  /* 0x0004000005340984 */ /* 0x0002a20000000c00 */
[----:B-----5:R-:W-:Y:S03]  /*9180*/  @P0 IMAD.IADD R3, R115, 0x1, R0 ;  /* 0x0000000173030824 */ /* 0x020fe600078e0200 */
[----:B------:R1:W1:Y:S04]  /*9190*/  @P0 LDS.128 R60, [R4+0x400] ;  /* 0x00040000043c0984 */ /* 0x0002680000000c00 */
[----:B------:R1:W1:Y:S01]  /*91a0*/  @P0 LDS.128 R68, [R3+0x400] ;  /* 0x0004000003440984 */ /* 0x0002620000000c00 */
[C---:B------:R-:W-:Y:S04]  /*91b0*/  ISETP.NE.AND P0, PT, R112.reuse, 0x4, PT ;  /* 0x000000047000780c */ /* 0x040fe80003f05270 */
[----:B------:R-:W-:Y:S02]  /*91c0*/  SEL R112, R112, RZ, P0 ;  /* 0x000000ff70707207 */ /* 0x000fe40000000000 */
[----:B----4-:R-:W-:Y:S02]  /*91d0*/  SEL R119, RZ, 0x1, P0 ;  /* 0x00000001ff777807 */ /* 0x010fe40000000000 */
.L_x_126:
[----:B------:R-:W-:Y:S05]  /*91e0*/  BSYNC B1 ;  /* 0x0000000000017941 */ /* 0x000fea0003800000 */
.L_x_125:
[----:B---3--:R-:W-:Y:S05]  /*91f0*/  VIADD R0, R39, 0x60 ;  /* 0x0000006027007836 */ /* 0x008fea0000000000 */
[----:B------:R-:W-:Y:S04]  /*9200*/  SHF.R.U32.HI R0, RZ, 0x15, R0 ;  /* 0x00000015ff007819 */ /* 0x000fe80000011600 */
[----:B------:R-:W-:Y:S11]  /*9210*/  LOP3.LUT P0, RZ, R0, 0x3, R87, 0x48, !PT ;  /* 0x0000000300ff7812 */ /* 0x000ff60007804857 */
[----:B------:R-:W-:Y:S02]  /*9220*/  @!UPT UIADD3 URZ, UPT, UPT, URZ, URZ, URZ ;  /* 0x000000fffffff290 */ /* 0x000fe4000fffe0ff */
[----:B------:R-:W-:Y:S05]  /*9230*/  @!P0 BRA `(.L_x_130) ;  /* 0x0000000000408947 */ /* 0x000fea0003800000 */
[----:B------:R-:W3:Y:S01]  /*9240*/  LDCU.64 UR8, c[0x4][0x70] ;  /* 0x01000e00ff0877ac */ /* 0x000ee20008000a00 */
[----:B-1----:R-:W-:Y:S01]  /*9250*/  MOV R3, 0x0 ;  /* 0x0000000000037802 */ /* 0x002fe20000000f00 */
[----:B--2---:R-:W-:Y:S02]  /*9260*/  HFMA2 R12, -RZ, RZ, 0, 5.9604644775390625e-08 ;  /* 0x00000001ff0c7431 */ /* 0x004fe400000001ff */
[----:B------:R-:W-:Y:S02]  /*9270*/  IMAD.MOV.U32 R8, RZ, RZ, 0x192 ;  /* 0x00000192ff087424 */ /* 0x000fe400078e00ff */
[----:B------:R-:W-:Y:S01]  /*9280*/  IMAD.MOV.U32 R13, RZ, RZ, RZ ;  /* 0x000000ffff0d7224 */ /* 0x000fe200078e00ff */
[----:B------:R-:W1:Y:S01]  /*9290*/  LDCU.64 UR6, c[0x4][0x78] ;  /* 0x01000f00ff0677ac */ /* 0x000e620008000a00 */
[----:B------:R-:W2:Y:S01]  /*92a0*/  LDC.64 R2, c[0x4][R3] ;  /* 0x0100000003027b82 */ /* 0x000ea20000000a00 */
[----:B------:R-:W4:Y:S01]  /*92b0*/  LDCU.64 UR4, c[0x4][0x10] ;  /* 0x01000200ff0477ac */ /* 0x000f220008000a00 */
[----:B---3--:R-:W-:Y:S01]  /*92c0*/  MOV R5, UR9 ;  /* 0x0000000900057c02 */ /* 0x008fe20008000f00 */
[----:B------:R-:W-:Y:S01]  /*92d0*/  IMAD.U32 R4, RZ, RZ, UR8 ;  /* 0x00000008ff047e24 */ /* 0x000fe2000f8e00ff */
[----:B-1----:R-:W-:Y:S01]  /*92e0*/  MOV R7, UR7 ;  /* 0x0000000700077c02 */ /* 0x002fe20008000f00 */
[----:B------:R-:W-:Y:S01]  /*92f0*/  IMAD.U32 R6, RZ, RZ, UR6 ;  /* 0x00000006ff067e24 */ /* 0x000fe2000f8e00ff */
[----:B----4-:R-:W-:Y:S01]  /*9300*/  MOV R11, UR5 ;  /* 0x00000005000b7c02 */ /* 0x010fe20008000f00 */
[----:B------:R-:W-:Y:S02]  /*9310*/  IMAD.U32 R10, RZ, RZ, UR4 ;  /* 0x00000004ff0a7e24 */ /* 0x000fe4000f8e00ff */
[----:B------:R-:W-:Y:S07]  /*9320*/  LEPC R20, `(.L_x_130) ;  /* 0x000000001014794e */ /* 0x000fee0000000000 */
[----:B--2---:R-:W-:Y:S05]  /*9330*/  CALL.ABS.NOINC R2 ;  /* 0x0000000002007343 */ /* 0x004fea0003c00000 */
.L_x_130:
[----:B-1----:R-:W-:Y:S01]  /*9340*/  LOP3.LUT R3, R76, 0xffffe000, RZ, 0xc0, !PT ;  /* 0xffffe0004c037812 */ /* 0x002fe200078ec0ff */
        /* <DEDUP_REMOVED lines=8> */
[----:B--2---:R-:W1:Y:S02]  /*93d0*/  LDTM.x32 R4, tmem[UR4+0x60] ;  /* 0x00006004000479ee */ /* 0x004e6400082c0000 */
        /* <DEDUP_REMOVED lines=96> */
[----:B--2---:R-:W-:Y:S01]  /*99e0*/  FFMA R8, R45, R0, R17 ;  /* 0x000000002d087223 */ /* 0x004fe20000000011 */
        /* <DEDUP_REMOVED lines=14> */
[----:B------:R-:W-:Y:S04]  /*9ad0*/  STS.128 [R96+0xc400], R8 ;  /* 0x00c4000860007388 */ /* 0x000fe80000000c00 */
        /* <DEDUP_REMOVED lines=23> */
[----:B------:R-:W-:Y:S03]  /*9c50*/  @P6 SHF.L.U32 R0, R119, 0x1f, RZ ;  /* 0x0000001f77006819 */ /* 0x000fe600000006ff */
[----:B------:R2:W-:Y:S01]  /*9c60*/  STS.128 [R94+0xc400], R12 ;  /* 0x00c4000c5e007388 */ /* 0x0005e20000000c00 */
[----:B------:R-:W-:Y:S01]  /*9c70*/  @!PT LDS RZ, [RZ] ;  /* 0x00000000fffff984 */ /* 0x000fe20000000800 */
[----:B------:R-:W-:Y:S01]  /*9c80*/  @!PT LDS RZ, [RZ] ;  /* 0x00000000fffff984 */ /* 0x000fe20000000800 */
[----:B------:R-:W-:Y:S01]  /*9c90*/  @!PT LDS RZ, [RZ] ;  /* 0x00000000fffff984 */ /* 0x000fe20000000800 */
[----:B------:R-:W-:Y:S01]  /*9ca0*/  @!PT LDS RZ, [RZ] ;  /* 0x00000000fffff984 */ /* 0x000fe20000000800 */
[----:B------:R3:W-:Y:S07]  /*9cb0*/  MEMBAR.ALL.CTA ;  /* 0x0000000000007992 */ /* 0x0007ee0000008000 */
[----:B---3--:R-:W3:Y:S01]  /*9cc0*/  FENCE.VIEW.ASYNC.S ;  /* 0x00000000000073c6 */ /* 0x008ee20000000000 */
[----:B-1----:R-:W-:Y:S01]  /*9cd0*/  LEA R6, R112, UR43, 0x3 ;  /* 0x0000002b70067c11 */ /* 0x002fe2000f8e18ff */
[----:B---3--:R-:W-:Y:S06]  /*9ce0*/  BAR.SYNC.DEFER_BLOCKING 0x1, 0x80 ;  /* 0x0042000000007b1d */ /* 0x008fec0000010000 */
        /* <DEDUP_REMOVED lines=10> */
.L_x_132:
[----:B------:R-:W-:Y:S05]  /*9d90*/  BSYNC.RECONVERGENT B0 ;  /* 0x0000000000007941 */ /* 0x000fea0003800200 */
.L_x_131:
[----:B------:R-:W-:Y:S01]  /*9da0*/  BAR.SYNC.DEFER_BLOCKING 0x1, 0x80 ;  /* 0x0042000000007b1d */ /* 0x000fe20000010000 */
[----:B------:R-:W-:Y:S04]  /*9db0*/  UIADD3 UR4, UPT, UPT, UR44, 0x1, URZ ;  /* 0x000000012c047890 */ /* 0x000fe8000fffe0ff */
        /* <DEDUP_REMOVED lines=16> */
[----:B------:R-:W-:Y:S04]  /*9ec0*/  SHF.L.U32 R5, R119, 0x1f, RZ ;  /* 0x0000001f77057819 */ /* 0x000fe800000006ff */
[----:B------:R-:W1:Y:S02]  /*9ed0*/  SYNCS.PHASECHK.TRANS64.TRYWAIT P0, [R6+URZ+0x30], R5 ;  /* 0x00003005060075a7 */ /* 0x000e6400080011ff */
[----:B-1----:R-:W-:Y:S05]  /*9ee0*/  @!P0 BRA `(.L_x_137) ;  /* 0x0000004400dc8947 */ /* 0x002fea0003800000 */
.L_x_136:
[----:B------:R-:W-:Y:S05]  /*9ef0*/  BSYNC B0 ;  /* 0x0000000000007941 */ /* 0x000fea0003800000 */
.L_x_135:
[----:B------:R-:W-:Y:S01]  /*9f00*/  ISETP.NE.AND P0, PT, R117, RZ, PT ;  /* 0x000000ff7500720c */ /* 0x000fe20003f05270 */
[----:B------:R-:W-:Y:S11]  /*9f10*/  VIADD R112, R112, 0x1 ;  /* 0x0000000170707836 */ /* 0x000ff60000000000 */
[----:B------:R-:W-:Y:S01]  /*9f20*/  @!UPT UIADD3 URZ, UPT, UPT, URZ, URZ, URZ ;  /* 0x000000fffffff290 */ /* 0x000fe2000fffe0ff */
[----:B------:R3:W4:Y:S01]  /*9f30*/  @P0 LDS.128 R76, [R4+UR43+0x400] ;  /* 0x0004002b044c0984 */ /* 0x0007220008000c00 */
[C---:B-1----:R-:W-:Y:S03]  /*9f40*/  @P0 IMAD.IADD R5, R115.reuse, 0x1, R2 ;  /* 0x0000000173050824 */ /* 0x042fe600078e0202 */
[----:B------:R1:W2:Y:S04]  /*9f50*/  @P0 LDS.128 R72, [R3+0x400] ;  /* 0x0004000003480984 */ /* 0x0002a80000000c00 */
[----:B------:R5:W2:Y:S04]  /*9f60*/  @P0 LDS.128 R48, [R2+0x400] ;  /* 0x0004000002300984 */ /* 0x000aa80000000c00 */
[----:B------:R-:W2:Y:S04]  /*9f70*/  @P0 LDS.128 R52, [R5+0x400] ;  /* 0x0004000005340984 */ /* 0x000ea80000000c00 */
[----:B------:R4:W2:Y:S01]  /*9f80*/  @P0 LDS.128 R56, [R0+0x400] ;  /* 0x0004000000380984 */ /* 0x0008a20000000c00 */
[--C-:B---3--:R-:W-:Y:S02]  /*9f90*/  @P0 IMAD.IADD R4, R114, 0x1, R0.reuse ;  /* 0x0000000172040824 */ /* 0x108fe400078e0200 */
[C---:B-1----:R-:W-:Y:S03]  /*9fa0*/  @P0 IMAD.IADD R3, R115.reuse, 0x1, R0 ;  /* 0x0000000173030824 */ /* 0x042fe600078e0200 */
[----:B------:R1:W3:Y:S01]  /*9fb0*/  @P0 LDS.128 R64, [R4+0x400] ;  /* 0x0004000004400984 */ /* 0x0002e20000000c00 */
[----:B-----5:R-:W-:Y:S03]  /*9fc0*/  @P0 IMAD.IADD R2, R115, 0x1, R4 ;  /* 0x0000000173020824 */ /* 0x020fe600078e0204 */
[----:B------:R1:W1:Y:S04]  /*9fd0*/  @P0 LDS.128 R60, [R3+0x400] ;  /* 0x00040000033c0984 */ /* 0x0002680000000c00 */
[----:B------:R1:W1:Y:S01]  /*9fe0*/  @P0 LDS.128 R68, [R2+0x400] ;  /* 0x0004000002440984 */ /* 0x0002620000000c00 */
[C---:B------:R-:W-:Y:S04]  /*9ff0*/  ISETP.NE.AND P0, PT, R112.reuse, 0x4, PT ;  /* 0x000000047000780c */ /* 0x040fe80003f05270 */
[----:B----4-:R-:W-:Y:S02]  /*a000*/  SEL R0, RZ, 0x1, P0 ;  /* 0x00000001ff007807 */ /* 0x010fe40000000000 */
[----:B------:R-:W-:Y:S02]  /*a010*/  SEL R112, R112, RZ, P0 ;  /* 0x000000ff70707207 */ /* 0x000fe40000000000 */
[----:B------:R-:W-:Y:S02]  /*a020*/  LOP3.LUT R119, R119, R0, RZ, 0x3c, !PT ;  /* 0x0000000077777212 */ /* 0x000fe400078e3cff */
.L_x_134:
[----:B------:R-:W-:Y:S05]  /*a030*/  BSYNC B1 ;  /* 0x0000000000017941 */ /* 0x000fea0003800000 */
.L_x_133:
[----:B------:R-:W-:Y:S05]  /*a040*/  VIADD R0, R39, 0x80 ;  /* 0x0000008027007836 */ /* 0x000fea0000000000 */
[----:B------:R-:W-:Y:S04]  /*a050*/  SHF.R.U32.HI R0, RZ, 0x15, R0 ;  /* 0x00000015ff007819 */ /* 0x000fe80000011600 */
[----:B------:R-:W-:Y:S11]  /*a060*/  LOP3.LUT P0, RZ, R0, 0x3, R87, 0x48, !PT ;  /* 0x0000000300ff7812 */ /* 0x000ff60007804857 */
[----:B------:R-:W-:Y:S02]  /*a070*/  @!UPT UIADD3 URZ, UPT, UPT, URZ, URZ, URZ ;  /* 0x000000fffffff290 */ /* 0x000fe4000fffe0ff */
[----:B------:R-:W-:Y:S05]  /*a080*/  @!P0 BRA `(.L_x_138) ;  /* 0x0000000000408947 */ /* 0x000fea0003800000 */
[----:B------:R-:W4:Y:S01]  /*a090*/  LDCU.64 UR8, c[0x4][0x70] ;  /* 0x01000e00ff0877ac */ /* 0x000f220008000a00 */
[----:B-1----:R-:W-:Y:S01]  /*a0a0*/  MOV R3, 0x0 ;  /* 0x0000000000037802 */ /* 0x002fe20000000f00 */
[----:B--2---:R-:W-:Y:S02]  /*a0b0*/  HFMA2 R12, -RZ, RZ, 0, 5.9604644775390625e-08 ;  /* 0x00000001ff0c7431 */ /* 0x004fe400000001ff */
[----:B------:R-:W-:Y:S02]  /*a0c0*/  IMAD.MOV.U32 R8, RZ, RZ, 0x192 ;  /* 0x00000192ff087424 */ /* 0x000fe400078e00ff */
[----:B------:R-:W-:Y:S01]  /*a0d0*/  IMAD.MOV.U32 R13, RZ, RZ, RZ ;  /* 0x000000ffff0d7224 */ /* 0x000fe200078e00ff */
[----:B------:R-:W1:Y:S01]  /*a0e0*/  LDCU.64 UR6, c[0x4][0x78] ;  /* 0x01000f00ff0677ac */ /* 0x000e620008000a00 */
[----:B------:R-:W2:Y:S01]  /*a0f0*/  LDC.64 R2, c[0x4][R3] ;  /* 0x0100000003027b82 */ /* 0x000ea20000000a00 */
[----:B------:R-:W5:Y:S01]  /*a100*/  LDCU.64 UR4, c[0x4][0x10] ;  /* 0x01000200ff0477ac */ /* 0x000f620008000a00 */
[----:B----4-:R-:W-:Y:S01]  /*a110*/  MOV R5, UR9 ;  /* 0x0000000900057c02 */ /* 0x010fe20008000f00 */
[----:B------:R-:W-:Y:S01]  /*a120*/  IMAD.U32 R4, RZ, RZ, UR8 ;  /* 0x00000008ff047e24 */ /* 0x000fe2000f8e00ff */
[----:B-1----:R-:W-:Y:S01]  /*a130*/  MOV R7, UR7 ;  /* 0x0000000700077c02 */ /* 0x002fe20008000f00 */
[----:B------:R-:W-:Y:S01]  /*a140*/  IMAD.U32 R6, RZ, RZ, UR6 ;  /* 0x00000006ff067e24 */ /* 0x000fe2000f8e00ff */
[----:B-----5:R-:W-:Y:S01]  /*a150*/  MOV R11, UR5 ;  /* 0x00000005000b7c02 */ /* 0x020fe20008000f00 */
[----:B------:R-:W-:Y:S02]  /*a160*/  IMAD.U32 R10, RZ, RZ, UR4 ;  /* 0x00000004ff0a7e24 */ /* 0x000fe4000f8e00ff */
[----:B------:R-:W-:Y:S07]  /*a170*/  LEPC R20, `(.L_x_138) ;  /* 0x000000001014794e */ /* 0x000fee0000000000 */
[----:B--23--:R-:W-:Y:S05]  /*a180*/  CALL.ABS.NOINC R2 ;  /* 0x0000000002007343 */ /* 0x00cfea0003c00000 */
.L_x_138:
[----:B-1----:R-:W-:Y:S01]  /*a190*/  LOP3.LUT R3, R76, 0xffffe000, RZ, 0xc0, !PT ;  /* 0xffffe0004c037812 */ /* 0x002fe200078ec0ff */
[----:B------:R-:W-:Y:S05]  /*a1a0*/  WARPSYNC.ALL ;  /* 0x0000000000007948 */ /* 0x000fea0003800000 */
[----:B------:R-:W-:Y:S01]  /*a1b0*/  R2UR UR4, R39 ;  /* 0x00000000270472ca */ /* 0x000fe200000e0000 */
[----:B------:R-:W-:Y:S01]  /*a1c0*/  BSSY.RECONVERGENT B0, `(.L_x_139) ;  /* 0x00000a5000007945 */ /* 0x000fe20003800200 */
[----:B--2---:R-:W-:Y:S02]  /*a1d0*/  LOP3.LUT R44, R72, 0xffffe000, RZ, 0xc0, !PT ;  /* 0xffffe000482c7812 */ /* 0x004fe400078ec0ff */
        /* <DEDUP_REMOVED lines=106> */
[----:B---3--:R-:W-:Y:S01]  /*a880*/  LOP3.LUT R2, R64, 0xffffe000, RZ, 0xc0, !PT ;  /* 0xffffe00040027812 */ /* 0x008fe200078ec0ff */
        /* <DEDUP_REMOVED lines=44> */
[----:B------:R-:W-:Y:S02]  /*ab50*/  UIADD3 UR4, UPT, UPT, UR43, 0x400, URZ ;  /* 0x000004002b047890 */ /* 0x000fe4000fffe0ff */
[----:B------:R-:W-:Y:S01]  /*ab60*/  UIADD3 UR9, UPT, UPT, UR49, 0x80, URZ ;  /* 0x0000008031097890 */ /* 0x000fe2000fffe0ff */
[----:B------:R-:W-:Y:S01]  /*ab70*/  UMOV UR10, UR50 ;  /* 0x00000032000a7c82 */ /* 0x000fe20008000000 */
[----:B------:R-:W-:Y:S02]  /*ab80*/  UMOV UR11, UR36 ;  /* 0x00000024000b7c82 */ /* 0x000fe40008000000 */
        /* <DEDUP_REMOVED lines=8> */
.L_x_140:
[----:B------:R-:W-:Y:S05]  /*ac10*/  BSYNC.RECONVERGENT B0 ;  /* 0x0000000000007941 */ /* 0x000fea0003800200 */
.L_x_139:
        /* <DEDUP_REMOVED lines=21> */
.L_x_144:
[----:B------:R-:W-:Y:S05]  /*ad70*/  BSYNC B0 ;  /* 0x0000000000007941 */ /* 0x000fea0003800000 */
.L_x_143:
        /* <DEDUP_REMOVED lines=19> */
.L_x_142:
[----:B------:R-:W-:Y:S05]  /*aeb0*/  BSYNC B1 ;  /* 0x0000000000017941 */ /* 0x000fea0003800000 */
.L_x_141:
        /* <DEDUP_REMOVED lines=21> */
.L_x_146:
        /* <DEDUP_REMOVED lines=165> */
.L_x_148:
[----:B------:R-:W-:Y:S05]  /*ba60*/  BSYNC.RECONVERGENT B0 ;  /* 0x0000000000007941 */ /* 0x000fea0003800200 */
.L_x_147:
        /* <DEDUP_REMOVED lines=21> */
.L_x_152:
[----:B------:R-:W-:Y:S05]  /*bbc0*/  BSYNC B0 ;  /* 0x0000000000007941 */ /* 0x000fea0003800000 */
.L_x_151:
        /* <DEDUP_REMOVED lines=19> */
.L_x_150:
[----:B------:R-:W-:Y:S05]  /*bd00*/  BSYNC B1 ;  /* 0x0000000000017941 */ /* 0x000fea0003800000 */
.L_x_149:
        /* <DEDUP_REMOVED lines=21> */
.L_x_154:
        /* <DEDUP_REMOVED lines=146> */
[----:B------:R-:W-:Y:S01]  /*c780*/  @P6 SHF.L.U32 R2, R119, 0x1f, RZ ;  /* 0x0000001f77026819 */ /* 0x000fe200000006ff */
        /* <DEDUP_REMOVED lines=18> */
.L_x_156:
[----:B------:R-:W-:Y:S05]  /*c8b0*/  BSYNC.RECONVERGENT B0 ;  /* 0x0000000000007941 */ /* 0x000fea0003800200 */
.L_x_155:
        /* <DEDUP_REMOVED lines=21> */
.L_x_160:
[----:B------:R-:W-:Y:S05]  /*ca10*/  BSYNC B0 ;  /* 0x0000000000007941 */ /* 0x000fea0003800000 */
.L_x_159:
[----:B------:R-:W-:Y:S11]  /*ca20*/  ISETP.NE.AND P0, PT, R117, RZ, PT ;  /* 0x000000ff7500720c */ /* 0x000ff60003f05270 */
[----:B------:R-:W-:Y:S02]  /*ca30*/  @!UPT UIADD3 URZ, UPT, UPT, URZ, URZ, URZ ;  /* 0x000000fffffff290 */ /* 0x000fe4000fffe0ff */
[----:B------:R3:W4:Y:S01]  /*ca40*/  @P0 LDS.128 R72, [R2+0x400] ;  /* 0x0004000002480984 */ /* 0x0007220000000c00 */
[----:B------:R-:W-:Y:S02]  /*ca50*/  @P0 IMAD.IADD R114, R114, 0x1, R113 ;  /* 0x0000000172720824 */ /* 0x000fe400078e0271 */
[C---:B-1----:R-:W-:Y:S01]  /*ca60*/  @P0 IMAD.IADD R0, R115.reuse, 0x1, R3 ;  /* 0x0000000173000824 */ /* 0x042fe200078e0203 */
[----:B------:R1:W1:Y:S04]  /*ca70*/  @P0 LDS.128 R76, [R112+UR43+0x400] ;  /* 0x0004002b704c0984 */ /* 0x0002680008000c00 */
[----:B------:R1:W1:Y:S04]  /*ca80*/  @P0 LDS.128 R48, [R3+0x400] ;  /* 0x0004000003300984 */ /* 0x0002680000000c00 */
[----:B------:R1:W1:Y:S04]  /*ca90*/  @P0 LDS.128 R52, [R0+0x400] ;  /* 0x0004000000340984 */ /* 0x0002680000000c00 */
[----:B------:R1:W1:Y:S04]  /*caa0*/  @P0 LDS.128 R56, [R113+0x400] ;  /* 0x0004000071380984 */ /* 0x0002680000000c00 */
[----:B------:R1:W1:Y:S01]  /*cab0*/  @P0 LDS.128 R64, [R114+0x400] ;  /* 0x0004000072400984 */ /* 0x0002620000000c00 */
[C---:B---3--:R-:W-:Y:S02]  /*cac0*/  @P0 IADD3 R2, PT, PT, R115.reuse, R113, RZ ;  /* 0x0000007173020210 */ /* 0x048fe40007ffe0ff */
[----:B------:R-:W-:Y:S03]  /*cad0*/  @P0 IADD3 R115, PT, PT, R115, R114, RZ ;  /* 0x0000007273730210 */ /* 0x000fe60007ffe0ff */
[----:B------:R3:W1:Y:S04]  /*cae0*/  @P0 LDS.128 R60, [R2+0x400] ;  /* 0x00040000023c0984 */ /* 0x0006680000000c00 */
[----:B------:R3:W1:Y:S02]  /*caf0*/  @P0 LDS.128 R68, [R115+0x400] ;  /* 0x0004000073440984 */ /* 0x0006640000000c00 */
.L_x_158:
[----:B------:R-:W-:Y:S05]  /*cb00*/  BSYNC B1 ;  /* 0x0000000000017941 */ /* 0x000fea0003800000 */
.L_x_157:
[----:B-1----:R-:W-:Y:S05]  /*cb10*/  VIADD R0, R39, 0xe0 ;  /* 0x000000e027007836 */ /* 0x002fea0000000000 */
[----:B------:R-:W-:Y:S04]  /*cb20*/  SHF.R.U32.HI R0, RZ, 0x15, R0 ;  /* 0x00000015ff007819 */ /* 0x000fe80000011600 */
[----:B------:R-:W-:Y:S11]  /*cb30*/  LOP3.LUT P0, RZ, R0, 0x3, R87, 0x48, !PT ;  /* 0x0000000300ff7812 */ /* 0x000ff60007804857 */
[----:B------:R-:W-:Y:S02]  /*cb40*/  @!UPT UIADD3 URZ, UPT, UPT, URZ, URZ, URZ ;  /* 0x000000fffffff290 */ /* 0x000fe4000fffe0ff */
[----:B------:R-:W-:Y:S05]  /*cb50*/  @!P0 BRA `(.L_x_162) ;  /* 0x0000000000408947 */ /* 0x000fea0003800000 */
[----:B------:R-:W1:Y:S01]  /*cb60*/  LDCU.64 UR8, c[0x4][0x70] ;  /* 0x01000e00ff0877ac */ /* 0x000e620008000a00 */
[----:B------:R-:W-:Y:S01]  /*cb70*/  MOV R3, 0x0 ;  /* 0x0000000000037802 */ /* 0x000fe20000000f00 */
[----:B--2---:R-:W-:Y:S02]  /*cb80*/  HFMA2 R12, -RZ, RZ, 0, 5.9604644775390625e-08 ;  /* 0x00000001ff0c7431 */ /* 0x004fe400000001ff */
[----:B------:R-:W-:Y:S02]  /*cb90*/  IMAD.MOV.U32 R8, RZ, RZ, 0x192 ;  /* 0x00000192ff087424 */ /* 0x000fe400078e00ff */
[----:B------:R-:W-:Y:S01]  /*cba0*/  IMAD.MOV.U32 R13, RZ, RZ, RZ ;  /* 0x000000ffff0d7224 */ /* 0x000fe200078e00ff */
[----:B------:R-:W2:Y:S01]  /*cbb0*/  LDCU.64 UR6, c[0x4][0x78] ;  /* 0x01000f00ff0677ac */ /* 0x000ea20008000a00 */
[----:B---3--:R-:W3:Y:S01]  /*cbc0*/  LDC.64 R2, c[0x4][R3] ;  /* 0x0100000003027b82 */ /* 0x008ee20000000a00 */
[----:B------:R-:W5:Y:S01]  /*cbd0*/  LDCU.64 UR4, c[0x4][0x10] ;  /* 0x01000200ff0477ac */ /* 0x000f620008000a00 */
[----:B-1----:R-:W-:Y:S01]  /*cbe0*/  MOV R5, UR9 ;  /* 0x0000000900057c02 */ /* 0x002fe20008000f00 */
[----:B------:R-:W-:Y:S01]  /*cbf0*/  IMAD.U32 R4, RZ, RZ, UR8 ;  /* 0x00000008ff047e24 */ /* 0x000fe2000f8e00ff */
[----:B--2---:R-:W-:Y:S01]  /*cc00*/  MOV R7, UR7 ;  /* 0x0000000700077c02 */ /* 0x004fe20008000f00 */
[----:B------:R-:W-:Y:S01]  /*cc10*/  IMAD.U32 R6, RZ, RZ, UR6 ;  /* 0x00000006ff067e24 */ /* 0x000fe2000f8e00ff */
[----:B-----5:R-:W-:Y:S01]  /*cc20*/  MOV R11, UR5 ;  /* 0x00000005000b7c02 */ /* 0x020fe20008000f00 */
[----:B------:R-:W-:Y:S02]  /*cc30*/  IMAD.U32 R10, RZ, RZ, UR4 ;  /* 0x00000004ff0a7e24 */ /* 0x000fe4000f8e00ff */
[----:B------:R-:W-:Y:S07]  /*cc40*/  LEPC R20, `(.L_x_162) ;  /* 0x000000001014794e */ /* 0x000fee0000000000 */
[----:B---34-:R-:W-:Y:S05]  /*cc50*/  CALL.ABS.NOINC R2 ;  /* 0x0000000002007343 */ /* 0x018fea0003c00000 */
.L_x_162:
[----:B------:R-:W-:Y:S01]  /*cc60*/  ISETP.NE.AND P0, PT, R103, RZ, PT ;  /* 0x000000ff6700720c */ /* 0x000fe20003f05270 */
[----:B------:R-:W-:Y:S05]  /*cc70*/  WARPSYNC.ALL ;  /* 0x0000000000007948 */ /* 0x000fea0003800000 */
[----:B------:R-:W-:Y:S01]  /*cc80*/  R2UR UR4, R39 ;  /* 0x00000000270472ca */ /* 0x000fe200000e0000 */
[----:B------:R-:W1:Y:S01]  /*cc90*/  S2UR UR6, SR_CgaCtaId ;  /* 0x00000000000679c3 */ /* 0x000e620000008800 */
[----:B------:R-:W-:Y:S01]  /*cca0*/  R2UR UR5, R111 ;  /* 0x000000006f0572ca */ /* 0x000fe200000e0000 */
[----:B------:R-:W-:Y:S01]  /*ccb0*/  BSSY.RECONVERGENT B0, `(.L_x_163) ;  /* 0x000009f000007945 */ /* 0x000fe20003800200 */
[----:B------:R-:W-:Y:S02]  /*ccc0*/  LOP3.LUT R0, R76, 0xffffe000, RZ, 0xc0, !PT ;  /* 0xffffe0004c007812 */ /* 0x000fe400078ec0ff */
[----:B---3--:R-:W-:Y:S02]  /*ccd0*/  LOP3.LUT R2, R77, 0xffffe000, RZ, 0xc0, !PT ;  /* 0xffffe0004d027812 */ /* 0x008fe400078ec0ff */
[----:B------:R-:W-:Y:S02]  /*cce0*/  LOP3.LUT R3, R78, 0xffffe000, RZ, 0xc0, !PT ;  /* 0xffffe0004e037812 */ /* 0x000fe400078ec0ff */
[----:B------:R-:W-:Y:S02]  /*ccf0*/  LOP3.LUT R39, R79, 0xffffe000, RZ, 0xc0, !PT ;  /* 0xffffe0004f277812 */ /* 0x000fe400078ec0ff */
[----:B----4-:R-:W-:Y:S01]  /*cd00*/  LOP3.LUT R40, R72, 0xffffe000, RZ, 0xc0, !PT ;  /* 0xffffe00048287812 */ /* 0x010fe200078ec0ff */
[----:B--2---:R-:W2:Y:S01]  /*cd10*/  LDTM.x32 R4, tmem[UR4+0xe0] ;  /* 0x0000e004000479ee */ /* 0x004ea200082c0000 */
[----:B------:R-:W-:Y:S01]  /*cd20*/  LOP3.LUT R41, R73, 0xffffe000, RZ, 0xc0, !PT ;  /* 0xffffe00049297812 */ /* 0x000fe200078ec0ff */
[----:B------:R-:W-:Y:S01]  /*cd30*/  UIADD3 UR4, UPT, UPT, UR5, 0xb0, URZ ;  /* 0x000000b005047890 */ /* 0x000fe2000fffe0ff */
[----:B------:R-:W-:Y:S01]  /*cd40*/  LOP3.LUT R42, R74, 0xffffe000, RZ, 0xc0, !PT ;  /* 0xffffe0004a2a7812 */ /* 0x000fe200078ec0ff */
[----:B------:R-:W-:Y:S01]  /*cd50*/  NOP ;  /* 0x0000000000007918 */ /* 0x000fe20000000000 */
[----:B------:R-:W-:Y:S02]  /*cd60*/  LOP3.LUT R43, R75, 0xffffe000, RZ, 0xc0, !PT ;  /* 0xffffe0004b2b7812 */ /* 0x000fe400078ec0ff */
        /* <DEDUP_REMOVED lines=8> */
[----:B------:R-:W-:Y:S01]  /*cdf0*/  LOP3.LUT R53, R56, 0xffffe000, RZ, 0xc0, !PT ;  /* 0xffffe00038357812 */ /* 0x000fe200078ec0ff */
[C---:B--2---:R-:W-:Y:S01]  /*ce00*/  FMUL R4, R38.reuse, R4 ;  /* 0x0000000426047220 */ /* 0x044fe20000400000 */
[----:B------:R-:W-:Y:S01]  /*ce10*/  LOP3.LUT R54, R57, 0xffffe000, RZ, 0xc0, !PT ;  /* 0xffffe00039367812 */ /* 0x000fe200078ec0ff */
[----:B------:R-:W-:Y:S01]  /*ce20*/  FMUL R5, R38, R5 ;  /* 0x0000000526057220 */ /* 0x000fe20000400000 */
[----:B------:R-:W-:Y:S01]  /*ce30*/  LOP3.LUT R55, R58, 0xffffe000, RZ, 0xc0, !PT ;  /* 0xffffe0003a377812 */ /* 0x000fe200078ec0ff */
[C---:B------:R-:W-:Y:S01]  /*ce40*/  FMUL R6, R38.reuse, R6 ;  /* 0x0000000626067220 */ /* 0x040fe20000400000 */
[----:B------:R-:W-:Y:S01]  /*ce50*/  LOP3.LUT R56, R59, 0xffffe000, RZ, 0xc0, !PT ;  /* 0xffffe0003b387812 */ /* 0x000fe200078ec0ff */
        /* <DEDUP_REMOVED lines=10> */
[----:B-1----:R-:W-:Y:S01]  /*cf00*/  UPRMT UR4, UR6, 0x654, UR4 ;  /* 0x0000065406047896 */ /* 0x002fe20008000004 */
[----:B------:R-:W-:Y:S01]  /*cf10*/  F2FP.TF32.F32.PACK_B R6, R6 ;  /* 0x00000006ff06723e */ /* 0x000fe200024050ff */
[C---:B------:R-:W-:Y:S01]  /*cf20*/  FMUL R8, R38.reuse, R8 ;  /* 0x0000000826087220 */ /* 0x040fe20000400000 */
[C---:B------:R-:W-:Y:S01]  /*cf30*/  FMUL R9, R38.reuse, R9 ;  /* 0x0000000926097220 */ /* 0x040fe20000400000 */
[C---:B------:R-:W-:Y:S01]  /*cf40*/  FMUL R10, R38.reuse, R10 ;  /* 0x0000000a260a7220 */ /* 0x040fe20000400000 */
[C---:B------:R-:W-:Y:S01]  /*cf50*/  FMUL R11, R38.reuse, R11 ;  /* 0x0000000b260b7220 */ /* 0x040fe20000400000 */
[----:B------:R-:W-:Y:S01]  /*cf60*/  F2FP.TF32.F32.PACK_B R7, R7 ;  /* 0x00000007ff07723e */ /* 0x000fe200024050ff */
[C---:B------:R-:W-:Y:S01]  /*cf70*/  FFMA R8, R45.reuse, R40, R8 ;  /* 0x000000282d087223 */ /* 0x040fe20000000008 */
[C---:B------:R-:W-:Y:S01]  /*cf80*/  FFMA R9, R45.reuse, R41, R9 ;  /* 0x000000292d097223 */ /* 0x040fe20000000009 */
[C---:B------:R-:W-:Y:S01]  /*cf90*/  FFMA R10, R45.reuse, R42, R10 ;  /* 0x0000002a2d0a7223 */ /* 0x040fe2000000000a */
[C---:B------:R-:W-:Y:S01]  /*cfa0*/  FFMA R11, R45.reuse, R43, R11 ;  /* 0x0000002b2d0b7223 */ /* 0x040fe2000000000b */
[C---:B------:R-:W-:Y:S01]  /*cfb0*/  FMUL R12, R38.reuse, R12 ;  /* 0x0000000c260c7220 */ /* 0x040fe20000400000 */
[----:B------:R-:W-:Y:S01]  /*cfc0*/  SYNCS.ARRIVE.TRANS64.RED.A1T0 RZ, [UR4], RZ ;  /* 0x000000ffffff79a7 */ /* 0x000fe20008100404 */
[----:B------:R1:W-:Y:S01]  /*cfd0*/  STS.128 [R110+UR43+0xc400], R4 ;  /* 0x00c400046e007988 */ /* 0x0003e20008000c2b */
[----:B------:R-:W-:Y:S01]  /*cfe0*/  F2FP.TF32.F32.PACK_B R8, R8 ;  /* 0x00000008ff08723e */ /* 0x000fe200024050ff */
[C---:B------:R-:W-:Y:S01]  /*cff0*/  FMUL R13, R38.reuse, R13 ;  /* 0x0000000d260d7220 */ /* 0x040fe20000400000 */
[----:B------:R-:W-:Y:S01]  /*d000*/  F2FP.TF32.F32.PACK_B R9, R9 ;  /* 0x00000009ff09723e */ /* 0x000fe200024050ff */
[C---:B------:R-:W-:Y:S01]  /*d010*/  FMUL R14, R38.reuse, R14 ;  /* 0x0000000e260e7220 */ /* 0x040fe20000400000 */
[----:B------:R-:W-:Y:S01]  /*d020*/  F2FP.TF32.F32.PACK_B R10, R10 ;  /* 0x0000000aff0a723e */ /* 0x000fe200024050ff */
[C---:B------:R-:W-:Y:S01]  /*d030*/  FMUL R15, R38.reuse, R15 ;  /* 0x0000000f260f7220 */ /* 0x040fe20000400000 */
[----:B------:R-:W-:Y:S01]  /*d040*/  F2FP.TF32.F32.PACK_B R11, R11 ;  /* 0x0000000bff0b723e */ /* 0x000fe200024050ff */
[C---:B------:R-:W-:Y:S01]  /*d050*/  FFMA R12, R45.reuse, R44, R12 ;  /* 0x0000002c2d0c7223 */ /* 0x040fe2000000000c */
[C---:B------:R-:W-:Y:S01]  /*d060*/  FFMA R13, R45.reuse, R46, R13 ;  /* 0x0000002e2d0d7223 */ /* 0x040fe2000000000d */
[C---:B------:R-:W-:Y:S01]  /*d070*/  FFMA R14, R45.reuse, R47, R14 ;  /* 0x0000002f2d0e7223 */ /* 0x040fe2000000000e */
[C---:B------:R-:W-:Y:S01]  /*d080*/  FFMA R15, R45.reuse, R48, R15 ;  /* 0x000000302d0f7223 */ /* 0x040fe2000000000f */
[----:B------:R1:W-:Y:S01]  /*d090*/  STS.128 [R109+0xc400], R8 ;  /* 0x00c400086d007388 */ /* 0x0003e20000000c00 */
[----:B------:R-:W-:Y:S01]  /*d0a0*/  F2FP.TF32.F32.PACK_B R12, R12 ;  /* 0x0000000cff0c723e */ /* 0x000fe200024050ff */
[C---:B------:R-:W-:Y:S01]  /*d0b0*/  FMUL R16, R38.reuse, R16 ;  /* 0x0000001026107220 */ /* 0x040fe20000400000 */
[----:B------:R-:W-:Y:S01]  /*d0c0*/  F2FP.TF32.F32.PACK_B R13, R13 ;  /* 0x0000000dff0d723e */ /* 0x000fe200024050ff */
[C---:B------:R-:W-:Y:S01]  /*d0d0*/  FMUL R17, R38.reuse, R17 ;  /* 0x0000001126117220 */ /* 0x040fe20000400000 */
[----:B------:R-:W-:Y:S01]  /*d0e0*/  F2FP.TF32.F32.PACK_B R14, R14 ;  /* 0x0000000eff0e723e */ /* 0x000fe200024050ff */
[C---:B------:R-:W-:Y:S01]  /*d0f0*/  FMUL R18, R38.reuse, R18 ;  /* 0x0000001226127220 */ /* 0x040fe20000400000 */
        /* <DEDUP_REMOVED lines=18> */
[----:B------:R-:W-:Y:S01]  /*d220*/  FFMA R23, R45, R56, R23 ;  /* 0x000000382d177223 */ /* 0x000fe20000000017 */
[----:B------:R1:W-:Y:S01]  /*d230*/  STS.128 [R98+0xc400], R16 ;  /* 0x00c4001062007388 */ /* 0x0003e20000000c00 */
[----:B------:R-:W-:Y:S01]  /*d240*/  LOP3.LUT R60, R63, 0xffffe000, RZ, 0xc0, !PT ;  /* 0xffffe0003f3c7812 */ /* 0x000fe200078ec0ff */
[C---:B------:R-:W-:Y:S01]  /*d250*/  FMUL R24, R38.reuse, R24 ;  /* 0x0000001826187220 */ /* 0x040fe20000400000 */
[----:B------:R-:W-:Y:S01]  /*d260*/  F2FP.TF32.F32.PACK_B R20, R20 ;  /* 0x00000014ff14723e */ /* 0x000fe200024050ff */
[C---:B------:R-:W-:Y:S01]  /*d270*/  FMUL R25, R38.reuse, R25 ;  /* 0x0000001926197220 */ /* 0x040fe20000400000 */
[----:B------:R-:W-:Y:S01]  /*d280*/  F2FP.TF32.F32.PACK_B R21, R21 ;  /* 0x00000015ff15723e */ /* 0x000fe200024050ff */
[C---:B------:R-:W-:Y:S01]  /*d290*/  FMUL R26, R38.reuse, R26 ;  /* 0x0000001a261a7220 */ /* 0x040fe20000400000 */
[----:B------:R-:W-:Y:S01]  /*d2a0*/  FMUL R27, R38, R27 ;  /* 0x0000001b261b7220 */ /* 0x000fe20000400000 */
[----:B------:R-:W-:Y:S01]  /*d2b0*/  F2FP.TF32.F32.PACK_B R22, R22 ;  /* 0x00000016ff16723e */ /* 0x000fe200024050ff */
[C---:B------:R-:W-:Y:S01]  /*d2c0*/  FFMA R24, R45.reuse, R57, R24 ;  /* 0x000000392d187223 */ /* 0x040fe20000000018 */
[----:B------:R-:W-:Y:S01]  /*d2d0*/  F2FP.TF32.F32.PACK_B R23, R23 ;  /* 0x00000017ff17723e */ /* 0x000fe200024050ff */
[C---:B------:R-:W-:Y:S01]  /*d2e0*/  FFMA R25, R45.reuse, R58, R25 ;  /* 0x0000003a2d197223 */ /* 0x040fe20000000019 */
[C---:B------:R-:W-:Y:S01]  /*d2f0*/  FFMA R26, R45.reuse, R59, R26 ;  /* 0x0000003b2d1a7223 */ /* 0x040fe2000000001a */
[----:B------:R-:W-:Y:S01]  /*d300*/  FFMA R27, R45, R60, R27 ;  /* 0x0000003c2d1b7223 */ /* 0x000fe2000000001b */
[----:B------:R-:W-:Y:S01]  /*d310*/  LOP3.LUT R61, R64, 0xffffe000, RZ, 0xc0, !PT ;  /* 0xffffe000403d7812 */ /* 0x000fe200078ec0ff */
[----:B------:R1:W-:Y:S01]  /*d320*/  STS.128 [R97+0xc400], R20 ;  /* 0x00c4001461007388 */ /* 0x0003e20000000c00 */
[----:B------:R-:W-:Y:S01]  /*d330*/  LOP3.LUT R62, R65, 0xffffe000, RZ, 0xc0, !PT ;  /* 0xffffe000413e7812 */ /* 0x000fe200078ec0ff */
[----:B------:R-:W-:Y:S01]  /*d340*/  FMUL R28, R38, R28 ;  /* 0x0000001c261c7220 */ /* 0x000fe20000400000 */
[----:B------:R-:W-:Y:S01]  /*d350*/  LOP3.LUT R63, R66, 0xffffe000, RZ, 0xc0, !PT ;  /* 0xffffe000423f7812 */ /* 0x000fe200078ec0ff */
[C---:B------:R-:W-:Y:S01]  /*d360*/  FMUL R29, R38.reuse, R29 ;  /* 0x0000001d261d7220 */ /* 0x040fe20000400000 */
[----:B------:R-:W-:Y:S01]  /*d370*/  LOP3.LUT R64, R67, 0xffffe000, RZ, 0xc0, !PT ;  /* 0xffffe00043407812 */ /* 0x000fe200078ec0ff */
[C---:B------:R-:W-:Y:S01]  /*d380*/  FMUL R30, R38.reuse, R30 ;  /* 0x0000001e261e7220 */ /* 0x040fe20000400000 */
        /* <DEDUP_REMOVED lines=10> */
[----:B------:R-:W-:Y:S01]  /*d430*/  FMUL R32, R38, R32 ;  /* 0x0000002026207220 */ /* 0x000fe20000400000 */
[----:B------:R-:W-:Y:S01]  /*d440*/  LOP3.LUT R66, R69, 0xffffe000, RZ, 0xc0, !PT ;  /* 0xffffe00045427812 */ /* 0x000fe200078ec0ff */
[----:B------:R1:W-:Y:S01]  /*d450*/  STS.128 [R96+0xc400], R24 ;  /* 0x00c4001860007388 */ /* 0x0003e20000000c00 */
        /* <DEDUP_REMOVED lines=24> */
[----:B--2---:R-:W2:Y:S02]  /*d5e0*/  FENCE.VIEW.ASYNC.S ;  /* 0x00000000000073c6 */ /* 0x004ea40000000000 */
[----:B--2---:R-:W-:Y:S06]  /*d5f0*/  BAR.SYNC.DEFER_BLOCKING 0x1, 0x80 ;  /* 0x0042000000007b1d */ /* 0x004fec0000010000 */
        /* <DEDUP_REMOVED lines=9> */
[----:B--2---:R-:W-:Y:S04]  /*d690*/  DEPBAR.LE SB0, 0x1 ;  /* 0x000080400000791a */ /* 0x004fe80000000000 */
.L_x_164:
[----:B------:R-:W-:Y:S05]  /*d6a0*/  BSYNC.RECONVERGENT B0 ;  /* 0x0000000000007941 */ /* 0x000fea0003800200 */
.L_x_163:
[----:B------:R-:W-:Y:S01]  /*d6b0*/  BAR.SYNC.DEFER_BLOCKING 0x1, 0x80 ;  /* 0x0042000000007b1d */ /* 0x000fe20000010000 */
[----:B------:R-:W-:Y:S01]  /*d6c0*/  UISETP.NE.AND UP0, UPT, UR52, -0x8, UPT ;  /* 0xfffffff83400788c */ /* 0x000fe2000bf05270 */
[----:B------:R-:W-:Y:S08]  /*d6d0*/  IADD3 R36, PT, PT, R36, 0x1, RZ ;  /* 0x0000000124247810 */ /* 0x000ff00007ffe0ff */
[----:B------:R-:W-:Y:S05]  /*d6e0*/  BRA.U !UP0, `(.L_x_165) ;  /* 0x0000000108247547 */ /* 0x000fea000b800000 */
[----:B------:R-:W-:Y:S01]  /*d6f0*/  ISETP.NE.AND P0, PT, R107, RZ, PT ;  /* 0x000000ff6b00720c */ /* 0x000fe20003f05270 */
[----:B------:R-:W-:Y:S01]  /*d700*/  IMAD.U32 R0, RZ, RZ, UR47 ;  /* 0x0000002fff007e24 */ /* 0x000fe2000f8e00ff */
[----:B------:R-:W-:Y:S04]  /*d710*/  UIADD3 UR4, UPT, UPT, UR47, 0x1, URZ ;  /* 0x000000012f047890 */ /* 0x000fe8000fffe0ff */
[----:B------:R-:W-:Y:S04]  /*d720*/  UISETP.NE.AND UP0, UPT, UR4, 0x4, UPT ;  /* 0x000000040400788c */ /* 0x000fe8000bf05270 */
[----:B------:R-:W-:Y:S03]  /*d730*/  USEL UR47, UR4, URZ, UP0 ;  /* 0x000000ff042f7287 */ /* 0x000fe60008000000 */
[----:B------:R-:W-:Y:S05]  /*d740*/  @P0 LEA R0, R0, UR43, 0x3 ;  /* 0x0000002b00000c11 */ /* 0x000fea000f8e18ff */
[----:B------:R-:W-:Y:S05]  /*d750*/  @P0 VIADD R0, R0, 0x50 ;  /* 0x0000005000000836 */ /* 0x000fea0000000000 */
[----:B------:R-:W-:Y:S04]  /*d760*/  @P0 PRMT R0, R118, 0x654, R0 ;  /* 0x0000065476000816 */ /* 0x000fe80000000000 */
[----:B------:R2:W-:Y:S03]  /*d770*/  @P0 SYNCS.ARRIVE.TRANS64.RED.A1T0 RZ, [R0+URZ], RZ ;  /* 0x000000ff00ff09a7 */ /* 0x0005e600081004ff */
.L_x_165:
[----:B------:R-:W-:Y:S01]  /*d780*/  R2UR UR6, R106 ;  /* 0x000000006a0672ca */ /* 0x000fe200000e0000 */
[----:B------:R-:W-:Y:S01]  /*d790*/  UIADD3 UR52, UPT, UPT, UR52, 0x8, URZ ;  /* 0x0000000834347890 */ /* 0x000fe2000fffe0ff */
[----:B------:R-:W-:Y:S01]  /*d7a0*/  R2UR UR5, R88 ;  /* 0x00000000580572ca */ /* 0x000fe200000e0000 */
[----:B------:R-:W-:Y:S01]  /*d7b0*/  UMOV UR36, UR63 ;  /* 0x0000003f00247c82 */ /* 0x000fe20008000000 */
[----:B------:R-:W-:Y:S02]  /*d7c0*/  R2UR UR4, R89 ;  /* 0x00000000590472ca */ /* 0x000fe400000e0000 */
[----:B------:R-:W-:Y:S02]  /*d7d0*/  ISETP.NE.AND P0, PT, R93, 0x2, PT ;  /* 0x000000025d00780c */ /* 0x000fe40003f05270 */
[----:B------:R-:W-:Y:S02]  /*d7e0*/  ISETP.NE.AND P1, PT, R36, 0x2, PT ;  /* 0x000000022400780c */ /* 0x000fe40003f25270 */
[----:B------:R-:W-:Y:S02]  /*d7f0*/  SEL R2, RZ, 0x1, P0 ;  /* 0x00000001ff027807 */ /* 0x000fe40000000000 */
[----:B--2---:R-:W-:Y:S01]  /*d800*/  SEL R0, RZ, 0x1, P1 ;  /* 0x00000001ff007807 */ /* 0x004fe20000800000 */
[----:B------:R-:W-:Y:S01]  /*d810*/  UISETP.NE.AND UP0, UPT, UR6, URZ, UPT ;  /* 0x000000ff0600728c */ /* 0x000fe2000bf05270 */
[----:B------:R-:W-:Y:S01]  /*d820*/  LOP3.LUT R99, R99, R2, RZ, 0x3c, !PT ;  /* 0x0000000263637212 */ /* 0x000fe200078e3cff */
[----:B------:R-:W-:Y:S01]  /*d830*/  UIADD3 UR20, UPT, UPT, UR37, UR5, URZ ;  /* 0x0000000525147290 */ /* 0x000fe2000fffe0ff */
[----:B------:R-:W-:Y:S01]  /*d840*/  LOP3.LUT R100, R100, R0, RZ, 0x3c, !PT ;  /* 0x0000000064647212 */ /* 0x000fe200078e3cff */
[----:B------:R-:W-:Y:S01]  /*d850*/  UIADD3 UR16, UPT, UPT, UR38, UR4, URZ ;  /* 0x0000000426107290 */ /* 0x000fe2000fffe0ff */
[----:B------:R-:W-:Y:S02]  /*d860*/  SEL R93, R93, RZ, P0 ;  /* 0x000000ff5d5d7207 */ /* 0x000fe40000000000 */
[----:B------:R-:W-:Y:S02]  /*d870*/  SEL R36, R36, RZ, P1 ;  /* 0x000000ff24247207 */ /* 0x000fe40000800000 */
[----:B------:R-:W-:Y:S07]  /*d880*/  BRA.U UP0, `(.L_x_166) ;  /* 0xffffff7d00647547 */ /* 0x000fee000b83ffff */
[----:B------:R-:W-:-:S13]  /*d890*/  R2UR UR4, R90 ;  /* 0x000000005a0472ca */ /* 0x000fda00000e0000 */
[----:B------:R-:W-:-:S09]  /*d8a0*/  UISETP.NE.AND UP0, UPT, UR4, URZ, UPT ;  /* 0x000000ff0400728c */ /* 0x000fd2000bf05270 */
[----:B------:R-:W-:Y:S05]  /*d8b0*/  BRA.U !UP0, `(.L_x_167) ;  /* 0x0000000108487547 */ /* 0x000fea000b800000 */
[----:B------:R-:W2:Y:S02]  /*d8c0*/  LDCU.64 UR4, c[0x0][0x890] ;  /* 0x00011200ff0477ac */ /* 0x000ea40008000a00 */
[----:B--2---:R-:W-:-:S04]  /*d8d0*/  UISETP.NE.U32.AND UP0, UPT, UR4, URZ, UPT ;  /* 0x000000ff0400728c */ /* 0x004fc8000bf05070 */
[----:B------:R-:W-:-:S09]  /*d8e0*/  UISETP.NE.AND.EX UP0, UPT, UR5, URZ, UPT, UP0 ;  /* 0x000000ff0500728c */ /* 0x000fd2000bf05300 */
[----:B------:R-:W-:Y:S05]  /*d8f0*/  BRA.U UP0, `(.L_x_168) ;  /* 0x00000001000c7547 */ /* 0x000fea000b800000 */
[----:B------:R-:W-:-:S13]  /*d900*/  FSETP.NEU.AND P0, PT, R45, RZ, PT ;  /* 0x000000ff2d00720b */ /* 0x000fda0003f0d000 */
[----:B------:R-:W-:Y:S05]  /*d910*/  @!P0 EXIT ;  /* 0x000000000000894d */ /* 0x000fea0003800000 */
[----:B------:R-:W-:Y:S05]  /*d920*/  BRA `(.L_x_167) ;  /* 0x00000000002c7947 */ /* 0x000fea0003800000 */
.L_x_168:
[----:B------:R-:W-:Y:S01]  /*d930*/  ISETP.NE.AND P0, PT, R92, RZ, PT ;  /* 0x000000ff5c00720c */ /* 0x000fe20003f05270 */
[----:B------:R-:W-:-:S12]  /*d940*/  BSSY.RECONVERGENT B0, `(.L_x_167) ;  /* 0x0000009000007945 */ /* 0x000fd80003800200 */
[----:B------:R-:W-:Y:S05]  /*d950*/  @P0 BRA `(.L_x_169) ;  /* 0x0000000000140947 */ /* 0x000fea0003800000 */
[----:B------:R-:W2:Y:S02]  /*d960*/  LDCU.64 UR4, c[0x0][0x888] ;  /* 0x00011100ff0477ac */ /* 0x000ea40008000a00 */
[----:B--2---:R-:W-:-:S04]  /*d970*/  ISETP.NE.U32.AND P0, PT, RZ, UR4, PT ;  /* 0x00000004ff007c0c */ /* 0x004fc8000bf05070 */
[----:B------:R-:W-:-:S13]  /*d980*/  ISETP.NE.AND.EX P0, PT, RZ, UR5, PT, P0 ;  /* 0x00000005ff007c0c */ /* 0x000fda000bf05300 */
[----:B------:R-:W-:Y:S05]  /*d990*/  @!P0 EXIT ;  /* 0x000000000000894d */ /* 0x000fea0003800000 */
[----:B------:R-:W-:Y:S05]  /*d9a0*/  BRA `(.L_x_170) ;  /* 0x0000000000087947 */ /* 0x000fea0003800000 */
.L_x_169:
[----:B------:R-:W-:-:S13]  /*d9b0*/  FSETP.NEU.AND P0, PT, R45, RZ, PT ;  /* 0x000000ff2d00720b */ /* 0x000fda0003f0d000 */
[----:B------:R-:W-:Y:S05]  /*d9c0*/  @!P0 EXIT ;  /* 0x000000000000894d */ /* 0x000fea0003800000 */
.L_x_170:
[----:B------:R-:W-:Y:S05]  /*d9d0*/  BSYNC.RECONVERGENT B0 ;  /* 0x0000000000007941 */ /* 0x000fea0003800200 */
.L_x_167:
[----:B------:R-:W2:Y:S01]  /*d9e0*/  S2UR UR5, SR_CgaCtaId ;  /* 0x00000000000579c3 */ /* 0x000ea20000008800 */
[----:B------:R-:W-:Y:S01]  /*d9f0*/  ULEA UR4, UR47, UR43, 0x3 ;  /* 0x0000002b2f047291 */ /* 0x000fe2000f8e18ff */
[----:B------:R-:W-:-:S04]  /*da00*/  DEPBAR.LE SB0, 0x0 ;  /* 0x000080000000791a */ /* 0x000fc80000000000 */
[----:B------:R-:W-:-:S04]  /*da10*/  UIADD3 UR4, UPT, UPT, UR4, 0x50, URZ ;  /* 0x0000005004047890 */ /* 0x000fc8000fffe0ff */
[----:B--2---:R-:W-:-:S09]  /*da20*/  UPRMT UR4, UR5, 0x654, UR4 ;  /* 0x0000065405047896 */ /* 0x004fd20008000004 */
[----:B------:R-:W-:Y:S01]  /*da30*/  SYNCS.ARRIVE.TRANS64.RED.A1T0 RZ, [UR4], RZ ;  /* 0x000000ffffff79a7 */ /* 0x000fe20008100404 */
[----:B------:R-:W-:Y:S05]  /*da40*/  EXIT ;  /* 0x000000000000794d */ /* 0x000fea0003800000 */
.L_x_24:
[----:B--2---:R2:W3:Y:S02]  /*da50*/  SYNCS.PHASECHK.TRANS64.TRYWAIT P0, [R0+URZ+0xd0], R2 ;  /* 0x0000d002000075a7 */ /* 0x0044e400080011ff */
[----:B---3--:R-:W-:Y:S05]  /*da60*/  @!P0 NANOSLEEP.SYNCS 0x989680 ;  /* 0x009896800000895d */ /* 0x008fea0003900000 */
[----:B------:R-:W3:Y:S02]  /*da70*/  @!P0 SYNCS.PHASECHK.TRANS64 P0, [R0+URZ+0xd0], R2 ;  /* 0x0000d002000085a7 */ /* 0x000ee400080010ff */
[----:B---3--:R-:W-:Y:S05]  /*da80*/  @!P0 BRA `(.L_x_24) ;  /* 0xfffffffc00f08947 */ /* 0x008fea000383ffff */
[----:B------:R-:W-:Y:S05]  /*da90*/  BRA `(.L_x_171) ;  /* 0xffffff3c00807947 */ /* 0x000fea000383ffff */
.L_x_27:
[----:B--2---:R-:W-:-:S07]  /*daa0*/  MOV R0, UR33 ;  /* 0x0000002100007c02 */ /* 0x004fce0008000f00 */
.L_x_172:
[----:B--2---:R2:W3:Y:S02]  /*dab0*/  SYNCS.PHASECHK.TRANS64.TRYWAIT P0, [R0+URZ+0x18], R3 ;  /* 0x00001803000075a7 */ /* 0x0044e400080011ff */
[----:B---3--:R-:W-:Y:S05]  /*dac0*/  @!P0 NANOSLEEP.SYNCS 0x989680 ;  /* 0x009896800000895d */ /* 0x008fea0003900000 */
[----:B------:R-:W3:Y:S02]  /*dad0*/  @!P0 SYNCS.PHASECHK.TRANS64 P0, [R0+URZ+0x18], R3 ;  /* 0x00001803000085a7 */ /* 0x000ee400080010ff */
[----:B---3--:R-:W-:Y:S05]  /*dae0*/  @!P0 BRA `(.L_x_172) ;  /* 0xfffffffc00f08947 */ /* 0x008fea000383ffff */
[----:B------:R-:W-:Y:S05]  /*daf0*/  BRA `(.L_x_26) ;  /* 0xffffff3c00c07947 */ /* 0x000fea000383ffff */
.L_x_34:
[----:B-1----:R-:W-:-:S07]  /*db00*/  MOV R0, UR17 ;  /* 0x0000001100007c02 */ /* 0x002fce0008000f00 */
.L_x_173:
[----:B-1----:R1:W2:Y:S02]  /*db10*/  SYNCS.PHASECHK.TRANS64.TRYWAIT P0, [R0+URZ+0x18], R3 ;  /* 0x00001803000075a7 */ /* 0x0022a400080011ff */
[----:B--2---:R-:W-:Y:S05]  /*db20*/  @!P0 NANOSLEEP.SYNCS 0x989680 ;  /* 0x009896800000895d */ /* 0x004fea0003900000 */
[----:B------:R-:W2:Y:S02]  /*db30*/  @!P0 SYNCS.PHASECHK.TRANS64 P0, [R0+URZ+0x18], R3 ;  /* 0x00001803000085a7 */ /* 0x000ea400080010ff */
[----:B--2---:R-:W-:Y:S05]  /*db40*/  @!P0 BRA `(.L_x_173) ;  /* 0xfffffffc00f08947 */ /* 0x004fea000383ffff */
[----:B------:R-:W-:Y:S05]  /*db50*/  BRA `(.L_x_33) ;  /* 0xffffff4000807947 */ /* 0x000fea000383ffff */
.L_x_39:
[----:B-1----:R1:W2:Y:S02]  /*db60*/  SYNCS.PHASECHK.TRANS64.TRYWAIT P0, [R3+URZ+0x80], R0 ;  /* 0x00008000030075a7 */ /* 0x0022a400080011ff */
[----:B--2---:R-:W-:Y:S05]  /*db70*/  @!P0 NANOSLEEP.SYNCS 0x989680 ;  /* 0x009896800000895d */ /* 0x004fea0003900000 */
[----:B------:R-:W2:Y:S02]  /*db80*/  @!P0 SYNCS.PHASECHK.TRANS64 P0, [R3+URZ+0x80], R0 ;  /* 0x00008000030085a7 */ /* 0x000ea400080010ff */
[----:B--2---:R-:W-:Y:S05]  /*db90*/  @!P0 BRA `(.L_x_39) ;  /* 0xfffffffc00f08947 */ /* 0x004fea000383ffff */
[----:B------:R-:W-:Y:S05]  /*dba0*/  BRA `(.L_x_174) ;  /* 0xffffff4400207947 */ /* 0x000fea000383ffff */
.L_x_43:
[----:B------:R-:W-:-:S07]  /*dbb0*/  MOV R0, UR4 ;  /* 0x0000000400007c02 */ /* 0x000fce0008000f00 */
.L_x_175:
[----:B-1----:R1:W2:Y:S02]  /*dbc0*/  SYNCS.PHASECHK.TRANS64.TRYWAIT P0, [R0+URZ], R2 ;  /* 0x00000002000075a7 */ /* 0x0022a400080011ff */
[----:B--2---:R-:W-:Y:S05]  /*dbd0*/  @!P0 NANOSLEEP.SYNCS 0x989680 ;  /* 0x009896800000895d */ /* 0x004fea0003900000 */
[----:B------:R-:W2:Y:S02]  /*dbe0*/  @!P0 SYNCS.PHASECHK.TRANS64 P0, [R0+URZ], R2 ;  /* 0x00000002000085a7 */ /* 0x000ea400080010ff */
[----:B--2---:R-:W-:Y:S05]  /*dbf0*/  @!P0 BRA `(.L_x_175) ;  /* 0xfffffffc00f08947 */ /* 0x004fea000383ffff */
[----:B------:R-:W-:Y:S05]  /*dc00*/  BRA `(.L_x_176) ;  /* 0xffffff4800cc7947 */ /* 0x000fea000383ffff */
.L_x_44:
[----:B------:R-:W-:-:S07]  /*dc10*/  MOV R0, UR5 ;  /* 0x0000000500007c02 */ /* 0x000fce0008000f00 */
.L_x_177:
[----:B-1----:R1:W2:Y:S02]  /*dc20*/  SYNCS.PHASECHK.TRANS64.TRYWAIT P0, [R0+URZ], R2 ;  /* 0x00000002000075a7 */ /* 0x0022a400080011ff */
[----:B--2---:R-:W-:Y:S05]  /*dc30*/  @!P0 NANOSLEEP.SYNCS 0x989680 ;  /* 0x009896800000895d */ /* 0x004fea0003900000 */
[----:B------:R-:W2:Y:S02]  /*dc40*/  @!P0 SYNCS.PHASECHK.TRANS64 P0, [R0+URZ], R2 ;  /* 0x00000002000085a7 */ /* 0x000ea400080010ff */
[----:B--2---:R-:W-:Y:S05]  /*dc50*/  @!P0 BRA `(.L_x_177) ;  /* 0xfffffffc00f08947 */ /* 0x004fea000383ffff */
[----:B------:R-:W-:Y:S05]  /*dc60*/  BRA `(.L_x_178) ;  /* 0xffffff4800d87947 */ /* 0x000fea000383ffff */
.L_x_47:
[----:B-1----:R1:W2:Y:S02]  /*dc70*/  SYNCS.PHASECHK.TRANS64.TRYWAIT P0, [R2+URZ+0xc0], R4 ;  /* 0x0000c004020075a7 */ /* 0x0022a400080011ff */
[----:B--2---:R-:W-:Y:S05]  /*dc80*/  @!P0 NANOSLEEP.SYNCS 0x989680 ;  /* 0x009896800000895d */ /* 0x004fea0003900000 */
[----:B------:R-:W2:Y:S02]  /*dc90*/  @!P0 SYNCS.PHASECHK.TRANS64 P0, [R2+URZ+0xc0], R4 ;  /* 0x0000c004020085a7 */ /* 0x000ea400080010ff */
[----:B--2---:R-:W-:Y:S05]  /*dca0*/  @!P0 BRA `(.L_x_47) ;  /* 0xfffffffc00f08947 */ /* 0x004fea000383ffff */
[----:B------:R-:W-:Y:S05]  /*dcb0*/  BRA `(.L_x_179) ;  /* 0xffffff4c003c7947 */ /* 0x000fea000383ffff */
.L_x_48:
[----:B------:R-:W-:-:S07]  /*dcc0*/  MOV R2, UR4 ;  /* 0x0000000400027c02 */ /* 0x000fce0008000f00 */
.L_x_180:
[----:B-1----:R1:W2:Y:S02]  /*dcd0*/  SYNCS.PHASECHK.TRANS64.TRYWAIT P0, [R2+URZ+0x90], R5 ;  /* 0x00009005020075a7 */ /* 0x0022a400080011ff */
[----:B--2---:R-:W-:Y:S05]  /*dce0*/  @!P0 NANOSLEEP.SYNCS 0x989680 ;  /* 0x009896800000895d */ /* 0x004fea0003900000 */
[----:B------:R-:W2:Y:S02]  /*dcf0*/  @!P0 SYNCS.PHASECHK.TRANS64 P0, [R2+URZ+0x90], R5 ;  /* 0x00009005020085a7 */ /* 0x000ea400080010ff */
[----:B--2---:R-:W-:Y:S05]  /*dd00*/  @!P0 BRA `(.L_x_180) ;  /* 0xfffffffc00f08947 */ /* 0x004fea000383ffff */
[----:B------:R-:W-:Y:S05]  /*dd10*/  BRA `(.L_x_181) ;  /* 0xffffff4c004c7947 */ /* 0x000fea000383ffff */
.L_x_49:
[----:B-1----:R1:W2:Y:S02]  /*dd20*/  SYNCS.PHASECHK.TRANS64.TRYWAIT P1, [R2+URZ+0x80], R4 ;  /* 0x00008004020075a7 */ /* 0x0022a400080211ff */
[----:B--2---:R-:W-:Y:S05]  /*dd30*/  @!P1 NANOSLEEP.SYNCS 0x989680 ;  /* 0x009896800000995d */ /* 0x004fea0003900000 */
[----:B------:R-:W2:Y:S02]  /*dd40*/  @!P1 SYNCS.PHASECHK.TRANS64 P1, [R2+URZ+0x80], R4 ;  /* 0x00008004020095a7 */ /* 0x000ea400080210ff */
[----:B--2---:R-:W-:Y:S05]  /*dd50*/  @!P1 BRA `(.L_x_49) ;  /* 0xfffffffc00f09947 */ /* 0x004fea000383ffff */
[----:B------:R-:W-:Y:S05]  /*dd60*/  BRA `(.L_x_182) ;  /* 0xffffff4c007c7947 */ /* 0x000fea000383ffff */
.L_x_52:
[----:B------:R-:W-:-:S07]  /*dd70*/  MOV R0, UR4 ;  /* 0x0000000400007c02 */ /* 0x000fce0008000f00 */
.L_x_183:
[----:B-1----:R1:W2:Y:S02]  /*dd80*/  SYNCS.PHASECHK.TRANS64.TRYWAIT P0, [R0+URZ+0x90], R2 ;  /* 0x00009002000075a7 */ /* 0x0022a400080011ff */
[----:B--2---:R-:W-:Y:S05]  /*dd90*/  @!P0 NANOSLEEP.SYNCS 0x989680 ;  /* 0x009896800000895d */ /* 0x004fea0003900000 */
[----:B------:R-:W2:Y:S02]  /*dda0*/  @!P0 SYNCS.PHASECHK.TRANS64 P0, [R0+URZ+0x90], R2 ;  /* 0x00009002000085a7 */ /* 0x000ea400080010ff */
[----:B--2---:R-:W-:Y:S05]  /*ddb0*/  @!P0 BRA `(.L_x_183) ;  /* 0xfffffffc00f08947 */ /* 0x004fea000383ffff */
[----:B------:R-:W-:Y:S05]  /*ddc0*/  BRA `(.L_x_51) ;  /* 0xffffff4c00d07947 */ /* 0x000fea000383ffff */
.L_x_59:
[----:B-1----:R1:W2:Y:S02]  /*ddd0*/  SYNCS.PHASECHK.TRANS64.TRYWAIT P1, [R0+URZ+0x80], R2 ;  /* 0x00008002000075a7 */ /* 0x0022a400080211ff */
[----:B--2---:R-:W-:Y:S05]  /*dde0*/  @!P1 NANOSLEEP.SYNCS 0x989680 ;  /* 0x009896800000995d */ /* 0x004fea0003900000 */
[----:B------:R-:W2:Y:S02]  /*ddf0*/  @!P1 SYNCS.PHASECHK.TRANS64 P1, [R0+URZ+0x80], R2 ;  /* 0x00008002000095a7 */ /* 0x000ea400080210ff */
[----:B--2---:R-:W-:Y:S05]  /*de00*/  @!P1 BRA `(.L_x_59) ;  /* 0xfffffffc00f09947 */ /* 0x004fea000383ffff */
[----:B------:R-:W-:Y:S05]  /*de10*/  BRA `(.L_x_184) ;  /* 0xffffff5400487947 */ /* 0x000fea000383ffff */
.L_x_60:
[----:B------:R-:W-:-:S07]  /*de20*/  MOV R2, UR30 ;  /* 0x0000001e00027c02 */ /* 0x000fce0008000f00 */
.L_x_185:
[----:B-1----:R1:W2:Y:S02]  /*de30*/  SYNCS.PHASECHK.TRANS64.TRYWAIT P0, [R2+URZ+0xb0], R0 ;  /* 0x0000b000020075a7 */ /* 0x0022a400080011ff */
[----:B--2---:R-:W-:Y:S05]  /*de40*/  @!P0 NANOSLEEP.SYNCS 0x989680 ;  /* 0x009896800000895d */ /* 0x004fea0003900000 */
[----:B------:R-:W2:Y:S02]  /*de50*/  @!P0 SYNCS.PHASECHK.TRANS64 P0, [R2+URZ+0xb0], R0 ;  /* 0x0000b000020085a7 */ /* 0x000ea400080010ff */
[----:B--2---:R-:W-:Y:S05]  /*de60*/  @!P0 BRA `(.L_x_185) ;  /* 0xfffffffc00f08947 */ /* 0x004fea000383ffff */
[----:B------:R-:W-:Y:S05]  /*de70*/  BRA `(.L_x_186) ;  /* 0xffffff5400807947 */ /* 0x000fea000383ffff */
.L_x_63:
[----:B------:R-:W-:Y:S07]  /*de80*/  MOV R0, UR5 ;  /* 0x0000000500007c02 */ /* 0x000fee0008000f00 */
.L_x_187:
[----:B-1----:R1:W2:Y:S02]  /*de90*/  SYNCS.PHASECHK.TRANS64.TRYWAIT P0, [R0+URZ], R2 ;  /* 0x00000002000075a7 */ /* 0x0022a400080011ff */
[----:B--2---:R-:W-:Y:S05]  /*dea0*/  @!P0 NANOSLEEP.SYNCS 0x989680 ;  /* 0x009896800000895d */ /* 0x004fea0003900000 */
[----:B------:R-:W2:Y:S02]  /*deb0*/  @!P0 SYNCS.PHASECHK.TRANS64 P0, [R0+URZ], R2 ;  /* 0x00000002000085a7 */ /* 0x000ea400080010ff */
[----:B--2---:R-:W-:Y:S05]  /*dec0*/  @!P0 BRA `(.L_x_187) ;  /* 0xfffffffc00f08947 */ /* 0x004fea000383ffff */
[----:B------:R-:W-:Y:S05]  /*ded0*/  BRA `(.L_x_62) ;  /* 0xffffff54009c7947 */ /* 0x000fea000383ffff */
.L_x_66:
[----:B------:R-:W-:-:S07]  /*dee0*/  MOV R0, UR4 ;  /* 0x0000000400007c02 */ /* 0x000fce0008000f00 */
.L_x_188:
[----:B--2---:R2:W4:Y:S02]  /*def0*/  SYNCS.PHASECHK.TRANS64.TRYWAIT P0, [R0+URZ], R2 ;  /* 0x00000002000075a7 */ /* 0x00452400080011ff */
[----:B----4-:R-:W-:Y:S05]  /*df00*/  @!P0 NANOSLEEP.SYNCS 0x989680 ;  /* 0x009896800000895d */ /* 0x010fea0003900000 */
[----:B------:R-:W4:Y:S02]  /*df10*/  @!P0 SYNCS.PHASECHK.TRANS64 P0, [R0+URZ], R2 ;  /* 0x00000002000085a7 */ /* 0x000f2400080010ff */
[----:B----4-:R-:W-:Y:S05]  /*df20*/  @!P0 BRA `(.L_x_188) ;  /* 0xfffffffc00f08947 */ /* 0x010fea000383ffff */
[----:B------:R-:W-:Y:S05]  /*df30*/  BRA `(.L_x_189) ;  /* 0xffffff5800787947 */ /* 0x000fea000383ffff */
.L_x_67:
[----:B------:R-:W-:-:S07]  /*df40*/  MOV R0, UR4 ;  /* 0x0000000400007c02 */ /* 0x000fce0008000f00 */
.L_x_190:
[----:B-1----:R1:W2:Y:S02]  /*df50*/  SYNCS.PHASECHK.TRANS64.TRYWAIT P0, [R0+URZ], R2 ;  /* 0x00000002000075a7 */ /* 0x0022a400080011ff */
[----:B--2---:R-:W-:Y:S05]  /*df60*/  @!P0 NANOSLEEP.SYNCS 0x989680 ;  /* 0x009896800000895d */ /* 0x004fea0003900000 */
[----:B------:R-:W2:Y:S02]  /*df70*/  @!P0 SYNCS.PHASECHK.TRANS64 P0, [R0+URZ], R2 ;  /* 0x00000002000085a7 */ /* 0x000ea400080010ff */
[----:B--2---:R-:W-:Y:S05]  /*df80*/  @!P0 BRA `(.L_x_190) ;  /* 0xfffffffc00f08947 */ /* 0x004fea000383ffff */
[----:B------:R-:W-:Y:S05]  /*df90*/  BRA `(.L_x_191) ;  /* 0xffffff5800847947 */ /* 0x000fea000383ffff */
.L_x_72:
[----:B--2---:R2:W3:Y:S02]  /*dfa0*/  SYNCS.PHASECHK.TRANS64.TRYWAIT P0, [R12+URZ+0x80], R0 ;  /* 0x000080000c0075a7 */ /* 0x0044e400080011ff */
[----:B---3--:R-:W-:Y:S05]  /*dfb0*/  @!P0 NANOSLEEP.SYNCS 0x989680 ;  /* 0x009896800000895d */ /* 0x008fea0003900000 */
[----:B------:R-:W3:Y:S02]  /*dfc0*/  @!P0 SYNCS.PHASECHK.TRANS64 P0, [R12+URZ+0x80], R0 ;  /* 0x000080000c0085a7 */ /* 0x000ee400080010ff */
[----:B---3--:R-:W-:Y:S05]  /*dfd0*/  @!P0 BRA `(.L_x_72) ;  /* 0xfffffffc00f08947 */ /* 0x008fea000383ffff */
[----:B------:R-:W-:Y:S05]  /*dfe0*/  BRA `(.L_x_192) ;  /* 0xffffff5c00b07947 */ /* 0x000fea000383ffff */
.L_x_75:
[----:B--2---:R-:W-:Y:S07]  /*dff0*/  MOV R0, UR21 ;  /* 0x0000001500007c02 */ /* 0x004fee0008000f00 */
.L_x_193:
[----:B--2---:R2:W3:Y:S02]  /*e000*/  SYNCS.PHASECHK.TRANS64.TRYWAIT P2, [R0+URZ+0x78], R6 ;  /* 0x00007806000075a7 */ /* 0x0044e400080411ff */
[----:B---3--:R-:W-:Y:S05]  /*e010*/  @!P2 NANOSLEEP.SYNCS 0x989680 ;  /* 0x009896800000a95d */ /* 0x008fea0003900000 */
[----:B------:R-:W3:Y:S02]  /*e020*/  @!P2 SYNCS.PHASECHK.TRANS64 P2, [R0+URZ+0x78], R6 ;  /* 0x000078060000a5a7 */ /* 0x000ee400080410ff */
[----:B---3--:R-:W-:Y:S05]  /*e030*/  @!P2 BRA `(.L_x_193) ;  /* 0xfffffffc00f0a947 */ /* 0x008fea000383ffff */
[----:B------:R-:W-:Y:S05]  /*e040*/  BRA `(.L_x_74) ;  /* 0xffffff64001c7947 */ /* 0x000fea000383ffff */
.L_x_78:
[----:B------:R-:W-:Y:S07]  /*e050*/  MOV R0, UR21 ;  /* 0x0000001500007c02 */ /* 0x000fee0008000f00 */
.L_x_194:
[----:B--2---:R2:W3:Y:S02]  /*e060*/  SYNCS.PHASECHK.TRANS64.TRYWAIT P0, [R0+URZ+0x50], R10 ;  /* 0x0000500a000075a7 */ /* 0x0044e400080011ff */
[----:B---3--:R-:W-:Y:S05]  /*e070*/  @!P0 NANOSLEEP.SYNCS 0x989680 ;  /* 0x009896800000895d */ /* 0x008fea0003900000 */
[----:B------:R-:W3:Y:S02]  /*e080*/  @!P0 SYNCS.PHASECHK.TRANS64 P0, [R0+URZ+0x50], R10 ;  /* 0x0000500a000085a7 */ /* 0x000ee400080010ff */
[----:B---3--:R-:W-:Y:S05]  /*e090*/  @!P0 BRA `(.L_x_194) ;  /* 0xfffffffc00f08947 */ /* 0x008fea000383ffff */
[----:B------:R-:W-:Y:S05]  /*e0a0*/  BRA `(.L_x_195) ;  /* 0xffffff6400787947 */ /* 0x000fea000383ffff */
.L_x_79:
[----:B------:R-:W-:Y:S07]  /*e0b0*/  MOV R0, UR21 ;  /* 0x0000001500007c02 */ /* 0x000fee0008000f00 */
.L_x_196:
[----:B--2---:R2:W3:Y:S02]  /*e0c0*/  SYNCS.PHASECHK.TRANS64.TRYWAIT P0, [R0+URZ+0x58], R10 ;  /* 0x0000580a000075a7 */ /* 0x0044e400080011ff */
[----:B---3--:R-:W-:Y:S05]  /*e0d0*/  @!P0 NANOSLEEP.SYNCS 0x989680 ;  /* 0x009896800000895d */ /* 0x008fea0003900000 */
[----:B------:R-:W3:Y:S02]  /*e0e0*/  @!P0 SYNCS.PHASECHK.TRANS64 P0, [R0+URZ+0x58], R10 ;  /* 0x0000580a000085a7 */ /* 0x000ee400080010ff */
[----:B---3--:R-:W-:Y:S05]  /*e0f0*/  @!P0 BRA `(.L_x_196) ;  /* 0xfffffffc00f08947 */ /* 0x008fea000383ffff */
[----:B------:R-:W-:Y:S05]  /*e100*/  BRA `(.L_x_197) ;  /* 0xffffff6400b07947 */ /* 0x000fea000383ffff */
.L_x_80:
[----:B------:R-:W-:Y:S07]  /*e110*/  MOV R0, UR21 ;  /* 0x0000001500007c02 */ /* 0x000fee0008000f00 */
.L_x_198:
[----:B--2---:R2:W3:Y:S02]  /*e120*/  SYNCS.PHASECHK.TRANS64.TRYWAIT P0, [R0+URZ+0x60], R10 ;  /* 0x0000600a000075a7 */ /* 0x0044e400080011ff */
[----:B---3--:R-:W-:Y:S05]  /*e130*/  @!P0 NANOSLEEP.SYNCS 0x989680 ;  /* 0x009896800000895d */ /* 0x008fea0003900000 */
[----:B------:R-:W3:Y:S02]  /*e140*/  @!P0 SYNCS.PHASECHK.TRANS64 P0, [R0+URZ+0x60], R10 ;  /* 0x0000600a000085a7 */ /* 0x000ee400080010ff */
[----:B---3--:R-:W-:Y:S05]  /*e150*/  @!P0 BRA `(.L_x_198) ;  /* 0xfffffffc00f08947 */ /* 0x008fea000383ffff */
[----:B------:R-:W-:Y:S05]  /*e160*/  BRA `(.L_x_199) ;  /* 0xffffff6400ec7947 */ /* 0x000fea000383ffff */
.L_x_81:
[----:B------:R-:W-:Y:S07]  /*e170*/  MOV R0, UR21 ;  /* 0x0000001500007c02 */ /* 0x000fee0008000f00 */
.L_x_200:
[----:B--2---:R2:W3:Y:S02]  /*e180*/  SYNCS.PHASECHK.TRANS64.TRYWAIT P0, [R0+URZ+0x68], R10 ;  /* 0x0000680a000075a7 */ /* 0x0044e400080011ff */
[----:B---3--:R-:W-:Y:S05]  /*e190*/  @!P0 NANOSLEEP.SYNCS 0x989680 ;  /* 0x009896800000895d */ /* 0x008fea0003900000 */
[----:B------:R-:W3:Y:S02]  /*e1a0*/  @!P0 SYNCS.PHASECHK.TRANS64 P0, [R0+URZ+0x68], R10 ;  /* 0x0000680a000085a7 */ /* 0x000ee400080010ff */
[----:B---3--:R-:W-:Y:S05]  /*e1b0*/  @!P0 BRA `(.L_x_200) ;  /* 0xfffffffc00f08947 */ /* 0x008fea000383ffff */
[----:B------:R-:W-:Y:S05]  /*e1c0*/  BRA `(.L_x_201) ;  /* 0xffffff68002c7947 */ /* 0x000fea000383ffff */
.L_x_82:
[----:B------:R-:W-:Y:S07]  /*e1d0*/  MOV R0, UR21 ;  /* 0x0000001500007c02 */ /* 0x000fee0008000f00 */
.L_x_202:
[----:B--2---:R2:W3:Y:S02]  /*e1e0*/  SYNCS.PHASECHK.TRANS64.TRYWAIT P0, [R0+URZ+0x50], R9 ;  /* 0x00005009000075a7 */ /* 0x0044e400080011ff */
[----:B---3--:R-:W-:Y:S05]  /*e1f0*/  @!P0 NANOSLEEP.SYNCS 0x989680 ;  /* 0x009896800000895d */ /* 0x008fea0003900000 */
[----:B------:R-:W3:Y:S02]  /*e200*/  @!P0 SYNCS.PHASECHK.TRANS64 P0, [R0+URZ+0x50], R9 ;  /* 0x00005009000085a7 */ /* 0x000ee400080010ff */
[----:B---3--:R-:W-:Y:S05]  /*e210*/  @!P0 BRA `(.L_x_202) ;  /* 0xfffffffc00f08947 */ /* 0x008fea000383ffff */
[----:B------:R-:W-:Y:S05]  /*e220*/  BRA `(.L_x_203) ;  /* 0xffffff6800707947 */ /* 0x000fea000383ffff */
.L_x_83:
[----:B------:R-:W-:Y:S07]  /*e230*/  MOV R0, UR21 ;  /* 0x0000001500007c02 */ /* 0x000fee0008000f00 */
.L_x_204:
[----:B--2---:R2:W3:Y:S02]  /*e240*/  SYNCS.PHASECHK.TRANS64.TRYWAIT P0, [R0+URZ+0x58], R9 ;  /* 0x00005809000075a7 */ /* 0x0044e400080011ff */
[----:B---3--:R-:W-:Y:S05]  /*e250*/  @!P0 NANOSLEEP.SYNCS 0x989680 ;  /* 0x009896800000895d */ /* 0x008fea0003900000 */
[----:B------:R-:W3:Y:S02]  /*e260*/  @!P0 SYNCS.PHASECHK.TRANS64 P0, [R0+URZ+0x58], R9 ;  /* 0x00005809000085a7 */ /* 0x000ee400080010ff */
[----:B---3--:R-:W-:Y:S05]  /*e270*/  @!P0 BRA `(.L_x_204) ;  /* 0xfffffffc00f08947 */ /* 0x008fea000383ffff */
[----:B------:R-:W-:Y:S05]  /*e280*/  BRA `(.L_x_205) ;  /* 0xffffff6800b87947 */ /* 0x000fea000383ffff */
.L_x_84:
[----:B------:R-:W-:Y:S07]  /*e290*/  MOV R0, UR21 ;  /* 0x0000001500007c02 */ /* 0x000fee0008000f00 */
.L_x_206:
[----:B--2---:R2:W3:Y:S02]  /*e2a0*/  SYNCS.PHASECHK.TRANS64.TRYWAIT P0, [R0+URZ+0x60], R9 ;  /* 0x00006009000075a7 */ /* 0x0044e400080011ff */
[----:B---3--:R-:W-:Y:S05]  /*e2b0*/  @!P0 NANOSLEEP.SYNCS 0x989680 ;  /* 0x009896800000895d */ /* 0x008fea0003900000 */
[----:B------:R-:W3:Y:S02]  /*e2c0*/  @!P0 SYNCS.PHASECHK.TRANS64 P0, [R0+URZ+0x60], R9 ;  /* 0x00006009000085a7 */ /* 0x000ee400080010ff */
[----:B---3--:R-:W-:Y:S05]  /*e2d0*/  @!P0 BRA `(.L_x_206) ;  /* 0xfffffffc00f08947 */ /* 0x008fea000383ffff */
[----:B------:R-:W-:Y:S05]  /*e2e0*/  BRA `(.L_x_207) ;  /* 0xffffff6c00007947 */ /* 0x000fea000383ffff */
.L_x_85:
[----:B------:R-:W-:Y:S07]  /*e2f0*/  MOV R0, UR21 ;  /* 0x0000001500007c02 */ /* 0x000fee0008000f00 */
.L_x_208:
[----:B--2---:R2:W3:Y:S02]  /*e300*/  SYNCS.PHASECHK.TRANS64.TRYWAIT P0, [R0+URZ+0x68], R9 ;  /* 0x00006809000075a7 */ /* 0x0044e400080011ff */
[----:B---3--:R-:W-:Y:S05]  /*e310*/  @!P0 NANOSLEEP.SYNCS 0x989680 ;  /* 0x009896800000895d */ /* 0x008fea0003900000 */
[----:B------:R-:W3:Y:S02]  /*e320*/  @!P0 SYNCS.PHASECHK.TRANS64 P0, [R0+URZ+0x68], R9 ;  /* 0x00006809000085a7 */ /* 0x000ee400080010ff */
[----:B---3--:R-:W-:Y:S05]  /*e330*/  @!P0 BRA `(.L_x_208) ;  /* 0xfffffffc00f08947 */ /* 0x008fea000383ffff */
[----:B------:R-:W-:Y:S05]  /*e340*/  BRA `(.L_x_209) ;  /* 0xffffff6c00447947 */ /* 0x000fea000383ffff */
.L_x_87:
[----:B------:R-:W-:-:S07]  /*e350*/  MOV R0, UR21 ;  /* 0x0000001500007c02 */ /* 0x000fce0008000f00 */
.L_x_210:
[----:B---3--:R3:W4:Y:S02]  /*e360*/  SYNCS.PHASECHK.TRANS64.TRYWAIT P0, [R0+URZ+0x50], R10 ;  /* 0x0000500a000075a7 */ /* 0x00872400080011ff */
[----:B----4-:R-:W-:Y:S05]  /*e370*/  @!P0 NANOSLEEP.SYNCS 0x989680 ;  /* 0x009896800000895d */ /* 0x010fea0003900000 */
[----:B------:R-:W4:Y:S02]  /*e380*/  @!P0 SYNCS.PHASECHK.TRANS64 P0, [R0+URZ+0x50], R10 ;  /* 0x0000500a000085a7 */ /* 0x000f2400080010ff */
[----:B----4-:R-:W-:Y:S05]  /*e390*/  @!P0 BRA `(.L_x_210) ;  /* 0xfffffffc00f08947 */ /* 0x010fea000383ffff */
[----:B------:R-:W-:Y:S05]  /*e3a0*/  BRA `(.L_x_211) ;  /* 0xffffff6c00b47947 */ /* 0x000fea000383ffff */
.L_x_88:
[----:B---3--:R-:W-:-:S07]  /*e3b0*/  MOV R0, UR21 ;  /* 0x0000001500007c02 */ /* 0x008fce0008000f00 */
.L_x_212:
[----:B---3--:R3:W4:Y:S02]  /*e3c0*/  SYNCS.PHASECHK.TRANS64.TRYWAIT P0, [R0+URZ+0x58], R10 ;  /* 0x0000580a000075a7 */ /* 0x00872400080011ff */
[----:B----4-:R-:W-:Y:S05]  /*e3d0*/  @!P0 NANOSLEEP.SYNCS 0x989680 ;  /* 0x009896800000895d */ /* 0x010fea0003900000 */
[----:B------:R-:W4:Y:S02]  /*e3e0*/  @!P0 SYNCS.PHASECHK.TRANS64 P0, [R0+URZ+0x58], R10 ;  /* 0x0000580a000085a7 */ /* 0x000f2400080010ff */
[----:B----4-:R-:W-:Y:S05]  /*e3f0*/  @!P0 BRA `(.L_x_212) ;  /* 0xfffffffc00f08947 */ /* 0x010fea000383ffff */
[----:B------:R-:W-:Y:S05]  /*e400*/  BRA `(.L_x_213) ;  /* 0xffffff6c00a47947 */ /* 0x000fea000383ffff */
.L_x_89:
[----:B------:R-:W-:-:S07]  /*e410*/  MOV R2, UR21 ;  /* 0x0000001500027c02 */ /* 0x000fce0008000f00 */
.L_x_214:
[----:B---3--:R3:W4:Y:S02]  /*e420*/  SYNCS.PHASECHK.TRANS64.TRYWAIT P0, [R2+URZ+0x60], R10 ;  /* 0x0000600a020075a7 */ /* 0x00872400080011ff */
[----:B----4-:R-:W-:Y:S05]  /*e430*/  @!P0 NANOSLEEP.SYNCS 0x989680 ;  /* 0x009896800000895d */ /* 0x010fea0003900000 */
[----:B------:R-:W4:Y:S02]  /*e440*/  @!P0 SYNCS.PHASECHK.TRANS64 P0, [R2+URZ+0x60], R10 ;  /* 0x0000600a020085a7 */ /* 0x000f2400080010ff */
[----:B----4-:R-:W-:Y:S05]  /*e450*/  @!P0 BRA `(.L_x_214) ;  /* 0xfffffffc00f08947 */ /* 0x010fea000383ffff */
[----:B------:R-:W-:Y:S05]  /*e460*/  BRA `(.L_x_215) ;  /* 0xffffff6c00987947 */ /* 0x000fea000383ffff */
.L_x_91:
[----:B-1----:R1:W2:Y:S02]  /*e470*/  SYNCS.PHASECHK.TRANS64.TRYWAIT P0, [R3+URZ+0x80], R0 ;  /* 0x00008000030075a7 */ /* 0x0022a400080011ff */
[----:B--2---:R-:W-:Y:S05]  /*e480*/  @!P0 NANOSLEEP.SYNCS 0x989680 ;  /* 0x009896800000895d */ /* 0x004fea0003900000 */
[----:B------:R-:W2:Y:S02]  /*e490*/  @!P0 SYNCS.PHASECHK.TRANS64 P0, [R3+URZ+0x80], R0 ;  /* 0x00008000030085a7 */ /* 0x000ea400080010ff */
[----:B--2---:R-:W-:Y:S05]  /*e4a0*/  @!P0 BRA `(.L_x_91) ;  /* 0xfffffffc00f08947 */ /* 0x004fea000383ffff */
[----:B------:R-:W-:Y:S05]  /*e4b0*/  BRA `(.L_x_216) ;  /* 0xffffff70006c7947 */ /* 0x000fea000383ffff */
.L_x_102:
[----:B-1----:R-:W-:Y:S04]  /*e4c0*/  MOV R2, UR43 ;  /* 0x0000002b00027c02 */ /* 0x002fe80008000f00 */
[----:B------:R1:W2:Y:S03]  /*e4d0*/  SYNCS.PHASECHK.TRANS64.TRYWAIT P1, [R2+URZ+0x30], R3 ;  /* 0x00003003020075a7 */ /* 0x0002a600080211ff */
[----:B--2---:R-:W-:Y:S05]  /*e4e0*/  @!P1 NANOSLEEP.SYNCS 0x989680 ;  /* 0x009896800000995d */ /* 0x004fea0003900000 */
[----:B------:R-:W2:Y:S02]  /*e4f0*/  @!P1 SYNCS.PHASECHK.TRANS64 P1, [R2+URZ+0x30], R3 ;  /* 0x00003003020095a7 */ /* 0x000ea400080210ff */
[----:B--2---:R-:W-:Y:S05]  /*e500*/  @!P1 BRA `(.L_x_102) ;  /* 0xfffffffc00ec9947 */ /* 0x004fea000383ffff */
[----:B------:R-:W-:Y:S05]  /*e510*/  BRA `(.L_x_101) ;  /* 0xffffff80004c7947 */ /* 0x000fea000383ffff */
.L_x_104:
[----:B-1----:R1:W4:Y:S02]  /*e520*/  SYNCS.PHASECHK.TRANS64.TRYWAIT P0, [R111+URZ+0xa0], R0 ;  /* 0x0000a0006f0075a7 */ /* 0x00232400080011ff */
[----:B----4-:R-:W-:Y:S05]  /*e530*/  @!P0 NANOSLEEP.SYNCS 0x989680 ;  /* 0x009896800000895d */ /* 0x010fea0003900000 */
[----:B------:R-:W4:Y:S02]  /*e540*/  @!P0 SYNCS.PHASECHK.TRANS64 P0, [R111+URZ+0xa0], R0 ;  /* 0x0000a0006f0085a7 */ /* 0x000f2400080010ff */
[----:B----4-:R-:W-:Y:S05]  /*e550*/  @!P0 BRA `(.L_x_104) ;  /* 0xfffffffc00f08947 */ /* 0x010fea000383ffff */
[----:B------:R-:W-:Y:S05]  /*e560*/  BRA `(.L_x_103) ;  /* 0xffffff8000847947 */ /* 0x000fea000383ffff */
.L_x_113:
[----:B-1----:R1:W4:Y:S02]  /*e570*/  SYNCS.PHASECHK.TRANS64.TRYWAIT P0, [R2+URZ+0x30], R0 ;  /* 0x00003000020075a7 */ /* 0x00232400080011ff */
[----:B----4-:R-:W-:Y:S05]  /*e580*/  @!P0 NANOSLEEP.SYNCS 0x989680 ;  /* 0x009896800000895d */ /* 0x010fea0003900000 */
[----:B------:R-:W4:Y:S02]  /*e590*/  @!P0 SYNCS.PHASECHK.TRANS64 P0, [R2+URZ+0x30], R0 ;  /* 0x00003000020085a7 */ /* 0x000f2400080010ff */
[----:B----4-:R-:W-:Y:S05]  /*e5a0*/  @!P0 BRA `(.L_x_113) ;  /* 0xfffffffc00f08947 */ /* 0x010fea000383ffff */
[----:B------:R-:W-:Y:S05]  /*e5b0*/  BRA `(.L_x_112) ;  /* 0xffffff8c00b07947 */ /* 0x000fea000383ffff */
.L_x_121:
[----:B-1----:R1:W2:Y:S02]  /*e5c0*/  SYNCS.PHASECHK.TRANS64.TRYWAIT P0, [R6+URZ+0x30], R5 ;  /* 0x00003005060075a7 */ /* 0x0022a400080011ff */
[----:B--2---:R-:W-:Y:S05]  /*e5d0*/  @!P0 NANOSLEEP.SYNCS 0x989680 ;  /* 0x009896800000895d */ /* 0x004fea0003900000 */
[----:B------:R-:W2:Y:S02]  /*e5e0*/  @!P0 SYNCS.PHASECHK.TRANS64 P0, [R6+URZ+0x30], R5 ;  /* 0x00003005060085a7 */ /* 0x000ea400080010ff */
[----:B--2---:R-:W-:Y:S05]  /*e5f0*/  @!P0 BRA `(.L_x_121) ;  /* 0xfffffffc00f08947 */ /* 0x004fea000383ffff */
[----:B------:R-:W-:Y:S05]  /*e600*/  BRA `(.L_x_120) ;  /* 0xffffff9c00247947 */ /* 0x000fea000383ffff */
.L_x_129:
[----:B-1----:R1:W2:Y:S02]  /*e610*/  SYNCS.PHASECHK.TRANS64.TRYWAIT P0, [R0+URZ+0x30], R6 ;  /* 0x00003006000075a7 */ /* 0x0022a400080011ff */
[----:B--2---:R-:W-:Y:S05]  /*e620*/  @!P0 NANOSLEEP.SYNCS 0x989680 ;  /* 0x009896800000895d */ /* 0x004fea0003900000 */
[----:B------:R-:W2:Y:S02]  /*e630*/  @!P0 SYNCS.PHASECHK.TRANS64 P0, [R0+URZ+0x30], R6 ;  /* 0x00003006000085a7 */ /* 0x000ea400080010ff */
[----:B--2---:R-:W-:Y:S05]  /*e640*/  @!P0 BRA `(.L_x_129) ;  /* 0xfffffffc00f08947 */ /* 0x004fea000383ffff */
[----:B------:R-:W-:Y:S05]  /*e650*/  BRA `(.L_x_128) ;  /* 0xffffffa800987947 */ /* 0x000fea000383ffff */
.L_x_137:
[----:B-1----:R1:W3:Y:S02]  /*e660*/  SYNCS.PHASECHK.TRANS64.TRYWAIT P0, [R6+URZ+0x30], R5 ;  /* 0x00003005060075a7 */ /* 0x0022e400080011ff */
[----:B---3--:R-:W-:Y:S05]  /*e670*/  @!P0 NANOSLEEP.SYNCS 0x989680 ;  /* 0x009896800000895d */ /* 0x008fea0003900000 */
[----:B------:R-:W3:Y:S02]  /*e680*/  @!P0 SYNCS.PHASECHK.TRANS64 P0, [R6+URZ+0x30], R5 ;  /* 0x00003005060085a7 */ /* 0x000ee400080010ff */
[----:B---3--:R-:W-:Y:S05]  /*e690*/  @!P0 BRA `(.L_x_137) ;  /* 0xfffffffc00f08947 */ /* 0x008fea000383ffff */
[----:B------:R-:W-:Y:S05]  /*e6a0*/  BRA `(.L_x_136) ;  /* 0xffffffb800107947 */ /* 0x000fea000383ffff */
.L_x_145:
[----:B-1----:R1:W3:Y:S02]  /*e6b0*/  SYNCS.PHASECHK.TRANS64.TRYWAIT P0, [R6+URZ+0x30], R5 ;  /* 0x00003005060075a7 */ /* 0x0022e400080011ff */
[----:B---3--:R-:W-:Y:S05]  /*e6c0*/  @!P0 NANOSLEEP.SYNCS 0x989680 ;  /* 0x009896800000895d */ /* 0x008fea0003900000 */
[----:B------:R-:W3:Y:S02]  /*e6d0*/  @!P0 SYNCS.PHASECHK.TRANS64 P0, [R6+URZ+0x30], R5 ;  /* 0x00003005060085a7 */ /* 0x000ee400080010ff */
[----:B---3--:R-:W-:Y:S05]  /*e6e0*/  @!P0 BRA `(.L_x_145) ;  /* 0xfffffffc00f08947 */ /* 0x008fea000383ffff */
[----:B------:R-:W-:Y:S05]  /*e6f0*/  BRA `(.L_x_144) ;  /* 0xffffffc4009c7947 */ /* 0x000fea000383ffff */
.L_x_153:
[----:B-1----:R1:W3:Y:S02]  /*e700*/  SYNCS.PHASECHK.TRANS64.TRYWAIT P0, [R6+URZ+0x30], R5 ;  /* 0x00003005060075a7 */ /* 0x0022e400080011ff */
[----:B---3--:R-:W-:Y:S05]  /*e710*/  @!P0 NANOSLEEP.SYNCS 0x989680 ;  /* 0x009896800000895d */ /* 0x008fea0003900000 */
[----:B------:R-:W3:Y:S02]  /*e720*/  @!P0 SYNCS.PHASECHK.TRANS64 P0, [R6+URZ+0x30], R5 ;  /* 0x00003005060085a7 */ /* 0x000ee400080010ff */
[----:B---3--:R-:W-:Y:S05]  /*e730*/  @!P0 BRA `(.L_x_153) ;  /* 0xfffffffc00f08947 */ /* 0x008fea000383ffff */
[----:B------:R-:W-:Y:S05]  /*e740*/  BRA `(.L_x_152) ;  /* 0xffffffd4001c7947 */ /* 0x000fea000383ffff */
.L_x_161:
[----:B-1----:R1:W3:Y:S02]  /*e750*/  SYNCS.PHASECHK.TRANS64.TRYWAIT P0, [R0+URZ+0x30], R119 ;  /* 0x00003077000075a7 */ /* 0x0022e400080011ff */
[----:B---3--:R-:W-:Y:S05]  /*e760*/  @!P0 NANOSLEEP.SYNCS 0x989680 ;  /* 0x009896800000895d */ /* 0x008fea0003900000 */
[----:B------:R-:W3:Y:S02]  /*e770*/  @!P0 SYNCS.PHASECHK.TRANS64 P0, [R0+URZ+0x30], R119 ;  /* 0x00003077000085a7 */ /* 0x000ee400080010ff */
[----:B---3--:R-:W-:Y:S05]  /*e780*/  @!P0 BRA `(.L_x_161) ;  /* 0xfffffffc00f08947 */ /* 0x008fea000383ffff */
[----:B------:R-:W-:Y:S05]  /*e790*/  BRA `(.L_x_160) ;  /* 0xffffffe0009c7947 */ /* 0x000fea000383ffff */
        .weak           $__internal_0_$__cuda_sm10x_tcgen05_guardrail_trap_col_being_dealloced_not_returned_by_alloc
        .type           $__internal_0_$__cuda_sm10x_tcgen05_guardrail_trap_col_being_dealloced_not_returned_by_alloc,@function
        .size           $__internal_0_$__cuda_sm10x_tcgen05_guardrail_trap_col_being_dealloced_not_returned_by_alloc,($__internal_1_$__cuda_sm10x_tcgen05_guardrail_trap_phase_invalid_during_alloc - $__internal_0_$__cuda_sm10x_tcgen05_guardrail_trap_col_being_dealloced_not_returned_by_alloc)
$__internal_0_$__cuda_sm10x_tcgen05_guardrail_trap_col_being_dealloced_not_returned_by_alloc:
[----:B------:R-:W-:Y:S05]  /*e7a0*/  BPT.TRAP 0x1 ;  /* 0x000000040000795c */ /* 0x000fea0000300000 */
[----:B------:R-:W-:-:S04]  /*e7b0*/  HFMA2 R3, -RZ, RZ, 0, 0 ;  /* 0x00000000ff037431 */ /* 0x000fc800000001ff */
[----:B------:R-:W-:Y:S05]  /*e7c0*/  RET.REL.NODEC R2 `(_ZN7cutlass13device_kernelINS_4gemm6kernel13GemmUniversalIN4cute5tupleIJiiiiEEENS1_10collective13CollectiveMmaINS1_35MainloopSm100TmaUmmaWarpSpecializedILi3ELi2ELi2ENS5_IJNS4_1CILi1EEENSA_ILi2EEESB_EEEEENS5_IJNSA_ILi128EEENSA_ILi256EEENSA_ILi32EEEEEENS_10tfloat32_tENS5_IJlSB_lEEESJ_SK_NS4_8TiledMMAINS4_8MMA_AtomIJNS4_17SM100_MMA_TF32_SSISJ_SJ_fLi128ELi256ELNS4_4UMMA5MajorE0ELSP_0ELNSO_7ScaleInE0ELSQ_0EEEEEENS4_6LayoutINS5_IJSB_SB_SB_EEENS5_IJNSA_ILi0EEESV_SV_EEEEENS5_IJNS4_10UnderscoreESY_SY_EEEEENS4_23SM90_TMA_LOAD_MULTICASTENS4_14ComposedLayoutINS4_7SwizzleILi3ELi4ELi3EEENS4_18smem_ptr_flag_bitsILi32EEENST_INS5_IJNSA_ILi8EEESH_EEENS5_IJSH_SB_EEEEEEEvNS4_8identityENS4_13SM90_TMA_LOADES1B_vS1C_EENS_8epilogue10collective18CollectiveEpilogueINS1F_23Sm100TmaWarpSpecializedILi4ELi2ELi32ELb1ELb0EEEJSI_NS5_IJNST_ISF_SB_EENST_ISH_SB_EEEEESJ_SK_SJ_SK_NS1F_6fusion15FusionCallbacksIS1J_NS1N_17LinearCombinationISJ_fSJ_fLNS_15FloatRoundStyleE2EEESI_S1M_JEEENS4_5SM1004TMEM4LOAD26SM100_TMEM_LOAD_32dp32b32xES1D_S1B_NS4_39AutoVectorizingCopyWithAssumedAlignmentILi128EEENS4_14SM90_TMA_STOREES1B_S1Y_S1Y_EEEvvEEEEvNT_6ParamsE) ;  /* 0xffffff18020c7950 */ /* 0x000fea0003c3ffff */
        .weak           $__internal_1_$__cuda_sm10x_tcgen05_guardrail_trap_phase_invalid_during_alloc
        .type           $__internal_1_$__cuda_sm10x_tcgen05_guardrail_trap_phase_invalid_during_alloc,@function
        .size           $__internal_1_$__cuda_sm10x_tcgen05_guardrail_trap_phase_invalid_during_alloc,($__internal_2_$__cuda_sm10x_tcgen05_guardrail_trap_unallocated_columns_being_dealloced - $__internal_1_$__cuda_sm10x_tcgen05_guardrail_trap_phase_invalid_during_alloc)
$__internal_1_$__cuda_sm10x_tcgen05_guardrail_trap_phase_invalid_during_alloc:
[----:B------:R-:W-:Y:S05]  /*e7d0*/  BPT.TRAP 0x1 ;  /* 0x000000040000795c */ /* 0x000fea0000300000 */
[----:B------:R-:W-:-:S04]  /*e7e0*/  MOV R5, 0x0 ;  /* 0x0000000000057802 */ /* 0x000fc80000000f00 */
[----:B------:R-:W-:Y:S05]  /*e7f0*/  RET.REL.NODEC R4 `(_ZN7cutlass13device_kernelINS_4gemm6kernel13GemmUniversalIN4cute5tupleIJiiiiEEENS1_10collective13CollectiveMmaINS1_35MainloopSm100TmaUmmaWarpSpecializedILi3ELi2ELi2ENS5_IJNS4_1CILi1EEENSA_ILi2EEESB_EEEEENS5_IJNSA_ILi128EEENSA_ILi256EEENSA_ILi32EEEEEENS_10tfloat32_tENS5_IJlSB_lEEESJ_SK_NS4_8TiledMMAINS4_8MMA_AtomIJNS4_17SM100_MMA_TF32_SSISJ_SJ_fLi128ELi256ELNS4_4UMMA5MajorE0ELSP_0ELNSO_7ScaleInE0ELSQ_0EEEEEENS4_6LayoutINS5_IJSB_SB_SB_EEENS5_IJNSA_ILi0EEESV_SV_EEEEENS5_IJNS4_10UnderscoreESY_SY_EEEEENS4_23SM90_TMA_LOAD_MULTICASTENS4_14ComposedLayoutINS4_7SwizzleILi3ELi4ELi3EEENS4_18smem_ptr_flag_bitsILi32EEENST_INS5_IJNSA_ILi8EEESH_EEENS5_IJSH_SB_EEEEEEEvNS4_8identityENS4_13SM90_TMA_LOADES1B_vS1C_EENS_8epilogue10collective18CollectiveEpilogueINS1F_23Sm100TmaWarpSpecializedILi4ELi2ELi32ELb1ELb0EEEJSI_NS5_IJNST_ISF_SB_EENST_ISH_SB_EEEEESJ_SK_SJ_SK_NS1F_6fusion15FusionCallbacksIS1J_NS1N_17LinearCombinationISJ_fSJ_fLNS_15FloatRoundStyleE2EEESI_S1M_JEEENS4_5SM1004TMEM4LOAD26SM100_TMEM_LOAD_32dp32b32xES1D_S1B_NS4_39AutoVectorizingCopyWithAssumedAlignmentILi128EEENS4_14SM90_TMA_STOREES1B_S1Y_S1Y_EEEvvEEEEvNT_6ParamsE) ;  /* 0xffffff1804007950 */ /* 0x000fea0003c3ffff */
        .weak           $__internal_2_$__cuda_sm10x_tcgen05_guardrail_trap_unallocated_columns_being_dealloced
        .type           $__internal_2_$__cuda_sm10x_tcgen05_guardrail_trap_unallocated_columns_being_dealloced,@function
        .size           $__internal_2_$__cuda_sm10x_tcgen05_guardrail_trap_unallocated_columns_being_dealloced,(.L_x_218 - $__internal_2_$__cuda_sm10x_tcgen05_guardrail_trap_unallocated_columns_being_dealloced)
$__internal_2_$__cuda_sm10x_tcgen05_guardrail_trap_unallocated_columns_being_dealloced:
[----:B------:R-:W-:Y:S05]  /*e800*/  BPT.TRAP 0x1 ;  /* 0x000000040000795c */ /* 0x000fea0000300000 */
[----:B------:R-:W-:-:S04]  /*e810*/  HFMA2 R3, -RZ, RZ, 0, 0 ;  /* 0x00000000ff037431 */ /* 0x000fc800000001ff */
[----:B------:R-:W-:Y:S05]  /*e820*/  RET.REL.NODEC R2 `(_ZN7cutlass13device_kernelINS_4gemm6kernel13GemmUniversalIN4cute5tupleIJiiiiEEENS1_10collective13CollectiveMmaINS1_35MainloopSm100TmaUmmaWarpSpecializedILi3ELi2ELi2ENS5_IJNS4_1CILi1EEENSA_ILi2EEESB_EEEEENS5_IJNSA_ILi128EEENSA_ILi256EEENSA_ILi32EEEEEENS_10tfloat32_tENS5_IJlSB_lEEESJ_SK_NS4_8TiledMMAINS4_8MMA_AtomIJNS4_17SM100_MMA_TF32_SSISJ_SJ_fLi128ELi256ELNS4_4UMMA5MajorE0ELSP_0ELNSO_7ScaleInE0ELSQ_0EEEEEENS4_6LayoutINS5_IJSB_SB_SB_EEENS5_IJNSA_ILi0EEESV_SV_EEEEENS5_IJNS4_10UnderscoreESY_SY_EEEEENS4_23SM90_TMA_LOAD_MULTICASTENS4_14ComposedLayoutINS4_7SwizzleILi3ELi4ELi3EEENS4_18smem_ptr_flag_bitsILi32EEENST_INS5_IJNSA_ILi8EEESH_EEENS5_IJSH_SB_EEEEEEEvNS4_8identityENS4_13SM90_TMA_LOADES1B_vS1C_EENS_8epilogue10collective18CollectiveEpilogueINS1F_23Sm100TmaWarpSpecializedILi4ELi2ELi32ELb1ELb0EEEJSI_NS5_IJNST_ISF_SB_EENST_ISH_SB_EEEEESJ_SK_SJ_SK_NS1F_6fusion15FusionCallbacksIS1J_NS1N_17LinearCombinationISJ_fSJ_fLNS_15FloatRoundStyleE2EEESI_S1M_JEEENS4_5SM1004TMEM4LOAD26SM100_TMEM_LOAD_32dp32b32xES1D_S1B_NS4_39AutoVectorizingCopyWithAssumedAlignmentILi128EEENS4_14SM90_TMA_STOREES1B_S1Y_S1Y_EEEvvEEEEvNT_6ParamsE) ;  /* 0xffffff1402f47950 */ /* 0x000fea0003c3ffff */
.L_x_217:
[----:B------:R-:W-:-:S00]  /*e830*/  BRA `(.L_x_217) ;  /* 0xfffffffc00fc7947 */ /* 0x000fc0000383ffff */
[----:B------:R-:W-:-:S00]  /*e840*/  NOP ;  /* 0x0000000000007918 */ /* 0x000fc00000000000 */
        /* <DEDUP_REMOVED lines=11> */
.L_x_218:


//--------------------- .nv.global.init           --------------------------
	.section	.nv.global.init,"aw",@progbits
.nv.global.init:
	.type		$str$27,@object
	.size		$str$27,($str$28 - $str$27)
$str$27:
        /*0000*/ 	.byte	0x28, 0x61, 0x64, 0x64, 0x72, 0x65, 0x73, 0x73, 0x20, 0x26, 0x20, 0x6d, 0x61, 0x73, 0x6b, 0x29
        /*0010*/ 	.byte	0x20, 0x3d, 0x3d, 0x20, 0x30, 0x00
	.type		$str$28,@object
	.size		$str$28,($str$26 - $str$28)
$str$28:
        /*0016*/ 	.byte	0x2f, 0x74, 0x6d, 0x70, 0x2f, 0x63, 0x75, 0x74, 0x6c, 0x61, 0x73, 0x73, 0x5f, 0x73, 0x77, 0x65
        /*0026*/ 	.byte	0x65, 0x70, 0x5f, 0x73, 0x72, 0x63, 0x2f, 0x69, 0x6e, 0x63, 0x6c, 0x75, 0x64, 0x65, 0x2f, 0x63
        /*0036*/ 	.byte	0x75, 0x74, 0x65, 0x2f, 0x70, 0x6f, 0x69, 0x6e, 0x74, 0x65, 0x72, 0x5f, 0x66, 0x6c, 0x61, 0x67
        /*0046*/ 	.byte	0x67, 0x65, 0x64, 0x2e, 0x68, 0x70, 0x70, 0x00
	.type		$str$26,@object
	.size		$str$26,($str$25 - $str$26)
$str$26:
        /*004e*/ 	.byte	0x2f, 0x74, 0x6d, 0x70, 0x2f, 0x63, 0x75, 0x74, 0x6c, 0x61, 0x73, 0x73, 0x5f, 0x73, 0x77, 0x65
        /*005e*/ 	.byte	0x65, 0x70, 0x5f, 0x73, 0x72, 0x63, 0x2f, 0x69, 0x6e, 0x63, 0x6c, 0x75, 0x64, 0x65, 0x2f, 0x63
        /*006e*/ 	.byte	0x75, 0x74, 0x65, 0x2f, 0x61, 0x74, 0x6f, 0x6d, 0x2f, 0x63, 0x6f, 0x70, 0x79, 0x5f, 0x74, 0x72
        /*007e*/ 	.byte	0x61, 0x69, 0x74, 0x73, 0x5f, 0x73, 0x6d, 0x31, 0x30, 0x30, 0x2e, 0x68, 0x70, 0x70, 0x00
	.type		$str$25,@object
	.size		$str$25,(__unnamed_1 - $str$25)
$str$25:
        /*008d*/ 	.byte	0x28, 0x28, 0x75, 0x69, 0x6e, 0x74, 0x33, 0x32, 0x5f, 0x74, 0x28, 0x74, 0x68, 0x72, 0x65, 0x61
        /*009d*/ 	.byte	0x64, 0x49, 0x64, 0x78, 0x2e, 0x78, 0x29, 0x20, 0x2f, 0x20, 0x33, 0x32, 0x29, 0x20, 0x25, 0x20
        /*00ad*/ 	.byte	0x34, 0x29, 0x20, 0x3d, 0x3d, 0x20, 0x28, 0x28, 0x28, 0x74, 0x6d, 0x65, 0x6d, 0x5f, 0x61, 0x64
        /*00bd*/ 	.byte	0x64, 0x72, 0x20, 0x3e, 0x3e, 0x20, 0x31, 0x36, 0x29, 0x20, 0x2f, 0x20, 0x33, 0x32, 0x29, 0x20
        /*00cd*/ 	.byte	0x25, 0x20, 0x34, 0x29, 0x00
	.type		__unnamed_1,@object
	.size		__unnamed_1,(__unnamed_2 - __unnamed_1)
__unnamed_1:
        /*00d2*/ 	.byte	0x61, 0x75, 0x74, 0x6f, 0x20, 0x63, 0x75, 0x74, 0x65, 0x3a, 0x3a, 0x61, 0x73, 0x5f, 0x70, 0x6f
        /* <DEDUP_REMOVED lines=24> */
        /*0262*/ 	.byte	0x34, 0x30, 0x39, 0x36, 0x3e, 0x3e, 0x3e, 0x3e, 0x5d, 0x00
	.type		__unnamed_2,@object
	.size		__unnamed_2,(.L_2 - __unnamed_2)
__unnamed_2:
        /* <DEDUP_REMOVED lines=43> */
        /*051c*/ 	.byte	0x65, 0x3a, 0x3a, 0x43, 0x3c, 0x30, 0x3e, 0x3e, 0x3e, 0x3e, 0x5d, 0x00
.L_2:


//--------------------- .nv.shared._ZN7cutlass13device_kernelINS_4gemm6kernel13GemmUniversalIN4cute5tupleIJiiiiEEENS1_10collective13CollectiveMmaINS1_35MainloopSm100TmaUmmaWarpSpecializedILi3ELi2ELi2ENS5_IJNS4_1CILi1EEENSA_ILi2EEESB_EEEEENS5_IJNSA_ILi128EEENSA_ILi256EEENSA_ILi32EEEEEENS_10tfloat32_tENS5_IJlSB_lEEESJ_SK_NS4_8TiledMMAINS4_8MMA_AtomIJNS4_17SM100_MMA_TF32_SSISJ_SJ_fLi128ELi256ELNS4_4UMMA5MajorE0ELSP_0ELNSO_7ScaleInE0ELSQ_0EEEEEENS4_6LayoutINS5_IJSB_SB_SB_EEENS5_IJNSA_ILi0EEESV_SV_EEEEENS5_IJNS4_10UnderscoreESY_SY_EEEEENS4_23SM90_TMA_LOAD_MULTICASTENS4_14ComposedLayoutINS4_7SwizzleILi3ELi4ELi3EEENS4_18smem_ptr_flag_bitsILi32EEENST_INS5_IJNSA_ILi8EEESH_EEENS5_IJSH_SB_EEEEEEEvNS4_8identityENS4_13SM90_TMA_LOADES1B_vS1C_EENS_8epilogue10collective18CollectiveEpilogueINS1F_23Sm100TmaWarpSpecializedILi4ELi2ELi32ELb1ELb0EEEJSI_NS5_IJNST_ISF_SB_EENST_ISH_SB_EEEEESJ_SK_SJ_SK_NS1F_6fusion15FusionCallbacksIS1J_NS1N_17LinearCombinationISJ_fSJ_fLNS_15FloatRoundStyleE2EEESI_S1M_JEEENS4_5SM1004TMEM4LOAD26SM100_TMEM_LOAD_32dp32b32xES1D_S1B_NS4_39AutoVectorizingCopyWithAssumedAlignmentILi128EEENS4_14SM90_TMA_STOREES1B_S1Y_S1Y_EEEvvEEEEvNT_6ParamsE --------------------------
	.section	.nv.shared._ZN7cutlass13device_kernelINS_4gemm6kernel13GemmUniversalIN4cute5tupleIJiiiiEEENS1_10collective13CollectiveMmaINS1_35MainloopSm100TmaUmmaWarpSpecializedILi3ELi2ELi2ENS5_IJNS4_1CILi1EEENSA_ILi2EEESB_EEEEENS5_IJNSA_ILi128EEENSA_ILi256EEENSA_ILi32EEEEEENS_10tfloat32_tENS5_IJlSB_lEEESJ_SK_NS4_8TiledMMAINS4_8MMA_AtomIJNS4_17SM100_MMA_TF32_SSISJ_SJ_fLi128ELi256ELNS4_4UMMA5MajorE0ELSP_0ELNSO_7ScaleInE0ELSQ_0EEEEEENS4_6LayoutINS5_IJSB_SB_SB_EEENS5_IJNSA_ILi0EEESV_SV_EEEEENS5_IJNS4_10UnderscoreESY_SY_EEEEENS4_23SM90_TMA_LOAD_MULTICASTENS4_14ComposedLayoutINS4_7SwizzleILi3ELi4ELi3EEENS4_18smem_ptr_flag_bitsILi32EEENST_INS5_IJNSA_ILi8EEESH_EEENS5_IJSH_SB_EEEEEEEvNS4_8identityENS4_13SM90_TMA_LOADES1B_vS1C_EENS_8epilogue10collective18CollectiveEpilogueINS1F_23Sm100TmaWarpSpecializedILi4ELi2ELi32ELb1ELb0EEEJSI_NS5_IJNST_ISF_SB_EENST_ISH_SB_EEEEESJ_SK_SJ_SK_NS1F_6fusion15FusionCallbacksIS1J_NS1N_17LinearCombinationISJ_fSJ_fLNS_15FloatRoundStyleE2EEESI_S1M_JEEENS4_5SM1004TMEM4LOAD26SM100_TMEM_LOAD_32dp32b32xES1D_S1B_NS4_39AutoVectorizingCopyWithAssumedAlignmentILi128EEENS4_14SM90_TMA_STOREES1B_S1Y_S1Y_EEEvvEEEEvNT_6ParamsE,"aw",@nobits
	.sectionflags	@""
	.align	16
	.zero		1024


//--------------------- .nv.shared.reserved.0     --------------------------
	.section	.nv.shared.reserved.0,"aw",@nobits
	.weak		__nv_reservedSMEM_offset_0_alias
	.size		__nv_reservedSMEM_offset_0_alias, 0, 64
	.other		__nv_reservedSMEM_offset_0_alias,@"STO_CUDA_RESERVED_SHARED STV_DEFAULT"
__nv_reservedSMEM_offset_0_alias:
	.zero		0
.nv.shared.reserved.0:
	.zero		64
	.weak		__nv_reservedSMEM_tcgen05_partition
	.type		__nv_reservedSMEM_tcgen05_partition,@object
	.size		__nv_reservedSMEM_tcgen05_partition,(.L_0 - __nv_reservedSMEM_tcgen05_partition)
__nv_reservedSMEM_tcgen05_partition:
	.zero		32
.L_0:


//--------------------- .nv.global                --------------------------
	.section	.nv.global,"aw",@nobits
.nv.global:
	.type		_ZN39_INTERNAL_16528e04_4_k_cu_4601a138_97824cute1_E,@object
	.size		_ZN39_INTERNAL_16528e04_4_k_cu_4601a138_97824cute1_E,(_ZN39_INTERNAL_16528e04_4_k_cu_4601a138_97824cuda3std3__45__cpo6cbeginE - _ZN39_INTERNAL_16528e04_4_k_cu_4601a138_97824cute1_E)
_ZN39_INTERNAL_16528e04_4_k_cu_4601a138_97824cute1_E:
	.zero		1
	.type		_ZN39_INTERNAL_16528e04_4_k_cu_4601a138_97824cuda3std3__45__cpo6cbeginE,@object
	.size		_ZN39_INTERNAL_16528e04_4_k_cu_4601a138_97824cuda3std3__45__cpo6cbeginE,(_ZN39_INTERNAL_16528e04_4_k_cu_4601a138_97824cuda3std3__48in_placeE - _ZN39_INTERNAL_16528e04_4_k_cu_4601a138_97824cuda3std3__45__cpo6cbeginE)
_ZN39_INTERNAL_16528e04_4_k_cu_4601a138_97824cuda3std3__45__cpo6cbeginE:
	.zero		1
	.type		_ZN39_INTERNAL_16528e04_4_k_cu_4601a138_97824cuda3std3__48in_placeE,@object
	.size		_ZN39_INTERNAL_16528e04_4_k_cu_4601a138_97824cuda3std3__48in_placeE,(_ZN39_INTERNAL_16528e04_4_k_cu_4601a138_97824cuda3std6ranges3__45__cpo9iter_moveE - _ZN39_INTERNAL_16528e04_4_k_cu_4601a138_97824cuda3std3__48in_placeE)
_ZN39_INTERNAL_16528e04_4_k_cu_4601a138_97824cuda3std3__48in_placeE:
	.zero		1
	.type		_ZN39_INTERNAL_16528e04_4_k_cu_4601a138_97824cuda3std6ranges3__45__cpo9iter_moveE,@object
	.size		_ZN39_INTERNAL_16528e04_4_k_cu_4601a138_97824cuda3std6ranges3__45__cpo9iter_moveE,(_ZN39_INTERNAL_16528e04_4_k_cu_4601a138_97824cuda3std3__45__cpo5beginE - _ZN39_INTERNAL_16528e04_4_k_cu_4601a138_97824cuda3std6ranges3__45__cpo9iter_moveE)
_ZN39_INTERNAL_16528e04_4_k_cu_4601a138_97824cuda3std6ranges3__45__cpo9iter_moveE:
	.zero		1
	.type		_ZN39_INTERNAL_16528e04_4_k_cu_4601a138_97824cuda3std3__45__cpo5beginE,@object
	.size		_ZN39_INTERNAL_16528e04_4_k_cu_4601a138_97824cuda3std3__45__cpo5beginE,(_ZN39_INTERNAL_16528e04_4_k_cu_4601a138_97824cuda3std3__441_GLOBAL__N__16528e04_4_k_cu_4601a138_97826ignoreE - _ZN39_INTERNAL_16528e04_4_k_cu_4601a138_97824cuda3std3__45__cpo5beginE)
_ZN39_INTERNAL_16528e04_4_k_cu_4601a138_97824cuda3std3__45__cpo5beginE:
	.zero		1
	.type		_ZN39_INTERNAL_16528e04_4_k_cu_4601a138_97824cuda3std3__441_GLOBAL__N__16528e04_4_k_cu_4601a138_97826ignoreE,@object
	.size		_ZN39_INTERNAL_16528e04_4_k_cu_4601a138_97824cuda3std3__441_GLOBAL__N__16528e04_4_k_cu_4601a138_97826ignoreE,(_ZN39_INTERNAL_16528e04_4_k_cu_4601a138_97824cute7productE - _ZN39_INTERNAL_16528e04_4_k_cu_4601a138_97824cuda3std3__441_GLOBAL__N__16528e04_4_k_cu_4601a138_97826ignoreE)
_ZN39_INTERNAL_16528e04_4_k_cu_4601a138_97824cuda3std3__441_GLOBAL__N__16528e04_4_k_cu_4601a138_97826ignoreE:
	.zero		1
	.type		_ZN39_INTERNAL_16528e04_4_k_cu_4601a138_97824cute7productE,@object
	.size		_ZN39_INTERNAL_16528e04_4_k_cu_4601a138_97824cute7productE,(_ZN39_INTERNAL_16528e04_4_k_cu_4601a138_97824cuda3std3__45__cpo3endE - _ZN39_INTERNAL_16528e04_4_k_cu_4601a138_97824cute7productE)
_ZN39_INTERNAL_16528e04_4_k_cu_4601a138_97824cute7productE:
	.zero		1
	.type		_ZN39_INTERNAL_16528e04_4_k_cu_4601a138_97824cuda3std3__45__cpo3endE,@object
	.size		_ZN39_INTERNAL_16528e04_4_k_cu_4601a138_97824cuda3std3__45__cpo3endE,(_ZN39_INTERNAL_16528e04_4_k_cu_4601a138_97824cuda3std3__419piecewise_constructE - _ZN39_INTERNAL_16528e04_4_k_cu_4601a138_97824cuda3std3__45__cpo3endE)
_ZN39_INTERNAL_16528e04_4_k_cu_4601a138_97824cuda3std3__45__cpo3endE:
	.zero		1
	.type		_ZN39_INTERNAL_16528e04_4_k_cu_4601a138_97824cuda3std3__419piecewise_constructE,@object
	.size		_ZN39_INTERNAL_16528e04_4_k_cu_4601a138_97824cuda3std3__419piecewise_constructE,(_ZN39_INTERNAL_16528e04_4_k_cu_4601a138_97824cuda3std3__45__cpo4cendE - _ZN39_INTERNAL_16528e04_4_k_cu_4601a138_97824cuda3std3__419piecewise_constructE)
_ZN39_INTERNAL_16528e04_4_k_cu_4601a138_97824cuda3std3__419piecewise_constructE:
	.zero		1
	.type		_ZN39_INTERNAL_16528e04_4_k_cu_4601a138_97824cuda3std3__45__cpo4cendE,@object
	.size		_ZN39_INTERNAL_16528e04_4_k_cu_4601a138_97824cuda3std3__45__cpo4cendE,(_ZN39_INTERNAL_16528e04_4_k_cu_4601a138_97824cuda3std6ranges3__45__cpo4swapE - _ZN39_INTERNAL_16528e04_4_k_cu_4601a138_97824cuda3std3__45__cpo4cendE)
_ZN39_INTERNAL_16528e04_4_k_cu_4601a138_97824cuda3std3__45__cpo4cendE:
	.zero		1
	.type		_ZN39_INTERNAL_16528e04_4_k_cu_4601a138_97824cuda3std6ranges3__45__cpo4swapE,@object
	.size		_ZN39_INTERNAL_16528e04_4_k_cu_4601a138_97824cuda3std6ranges3__45__cpo4swapE,(.L_10 - _ZN39_INTERNAL_16528e04_4_k_cu_4601a138_97824cuda3std6ranges3__45__cpo4swapE)
_ZN39_INTERNAL_16528e04_4_k_cu_4601a138_97824cuda3std6ranges3__45__cpo4swapE:
	.zero		1
.L_10:


//--------------------- .nv.constant0._ZN7cutlass13device_kernelINS_4gemm6kernel13GemmUniversalIN4cute5tupleIJiiiiEEENS1_10collective13CollectiveMmaINS1_35MainloopSm100TmaUmmaWarpSpecializedILi3ELi2ELi2ENS5_IJNS4_1CILi1EEENSA_ILi2EEESB_EEEEENS5_IJNSA_ILi128EEENSA_ILi256EEENSA_ILi32EEEEEENS_10tfloat32_tENS5_IJlSB_lEEESJ_SK_NS4_8TiledMMAINS4_8MMA_AtomIJNS4_17SM100_MMA_TF32_SSISJ_SJ_fLi128ELi256ELNS4_4UMMA5MajorE0ELSP_0ELNSO_7ScaleInE0ELSQ_0EEEEEENS4_6LayoutINS5_IJSB_SB_SB_EEENS5_IJNSA_ILi0EEESV_SV_EEEEENS5_IJNS4_10UnderscoreESY_SY_EEEEENS4_23SM90_TMA_LOAD_MULTICASTENS4_14ComposedLayoutINS4_7SwizzleILi3ELi4ELi3EEENS4_18smem_ptr_flag_bitsILi32EEENST_INS5_IJNSA_ILi8EEESH_EEENS5_IJSH_SB_EEEEEEEvNS4_8identityENS4_13SM90_TMA_LOADES1B_vS1C_EENS_8epilogue10collective18CollectiveEpilogueINS1F_23Sm100TmaWarpSpecializedILi4ELi2ELi32ELb1ELb0EEEJSI_NS5_IJNST_ISF_SB_EENST_ISH_SB_EEEEESJ_SK_SJ_SK_NS1F_6fusion15FusionCallbacksIS1J_NS1N_17LinearCombinationISJ_fSJ_fLNS_15FloatRoundStyleE2EEESI_S1M_JEEENS4_5SM1004TMEM4LOAD26SM100_TMEM_LOAD_32dp32b32xES1D_S1B_NS4_39AutoVectorizingCopyWithAssumedAlignmentILi128EEENS4_14SM90_TMA_STOREES1B_S1Y_S1Y_EEEvvEEEEvNT_6ParamsE --------------------------
	.section	.nv.constant0._ZN7cutlass13device_kernelINS_4gemm6kernel13GemmUniversalIN4cute5tupleIJiiiiEEENS1_10collective13CollectiveMmaINS1_35MainloopSm100TmaUmmaWarpSpecializedILi3ELi2ELi2ENS5_IJNS4_1CILi1EEENSA_ILi2EEESB_EEEEENS5_IJNSA_ILi128EEENSA_ILi256EEENSA_ILi32EEEEEENS_10tfloat32_tENS5_IJlSB_lEEESJ_SK_NS4_8TiledMMAINS4_8MMA_AtomIJNS4_17SM100_MMA_TF32_SSISJ_SJ_fLi128ELi256ELNS4_4UMMA5MajorE0ELSP_0ELNSO_7ScaleInE0ELSQ_0EEEEEENS4_6LayoutINS5_IJSB_SB_SB_EEENS5_IJNSA_ILi0EEESV_SV_EEEEENS5_IJNS4_10UnderscoreESY_SY_EEEEENS4_23SM90_TMA_LOAD_MULTICASTENS4_14ComposedLayoutINS4_7SwizzleILi3ELi4ELi3EEENS4_18smem_ptr_flag_bitsILi32EEENST_INS5_IJNSA_ILi8EEESH_EEENS5_IJSH_SB_EEEEEEEvNS4_8identityENS4_13SM90_TMA_LOADES1B_vS1C_EENS_8epilogue10collective18CollectiveEpilogueINS1F_23Sm100TmaWarpSpecializedILi4ELi2ELi32ELb1ELb0EEEJSI_NS5_IJNST_ISF_SB_EENST_ISH_SB_EEEEESJ_SK_SJ_SK_NS1F_6fusion15FusionCallbacksIS1J_NS1N_17LinearCombinationISJ_fSJ_fLNS_15FloatRoundStyleE2EEESI_S1M_JEEENS4_5SM1004TMEM4LOAD26SM100_TMEM_LOAD_32dp32b32xES1D_S1B_NS4_39AutoVectorizingCopyWithAssumedAlignmentILi128EEENS4_14SM90_TMA_STOREES1B_S1Y_S1Y_EEEvvEEEEvNT_6ParamsE,"a",@progbits
	.sectionflags	@""
	.align	4
.nv.constant0._ZN7cutlass13device_kernelINS_4gemm6kernel13GemmUniversalIN4cute5tupleIJiiiiEEENS1_10collective13CollectiveMmaINS1_35MainloopSm100TmaUmmaWarpSpecializedILi3ELi2ELi2ENS5_IJNS4_1CILi1EEENSA_ILi2EEESB_EEEEENS5_IJNSA_ILi128EEENSA_ILi256EEENSA_ILi32EEEEEENS_10tfloat32_tENS5_IJlSB_lEEESJ_SK_NS4_8TiledMMAINS4_8MMA_AtomIJNS4_17SM100_MMA_TF32_SSISJ_SJ_fLi128ELi256ELNS4_4UMMA5MajorE0ELSP_0ELNSO_7ScaleInE0ELSQ_0EEEEEENS4_6LayoutINS5_IJSB_SB_SB_EEENS5_IJNSA_ILi0EEESV_SV_EEEEENS5_IJNS4_10UnderscoreESY_SY_EEEEENS4_23SM90_TMA_LOAD_MULTICASTENS4_14ComposedLayoutINS4_7SwizzleILi3ELi4ELi3EEENS4_18smem_ptr_flag_bitsILi32EEENST_INS5_IJNSA_ILi8EEESH_EEENS5_IJSH_SB_EEEEEEEvNS4_8identityENS4_13SM90_TMA_LOADES1B_vS1C_EENS_8epilogue10collective18CollectiveEpilogueINS1F_23Sm100TmaWarpSpecializedILi4ELi2ELi32ELb1ELb0EEEJSI_NS5_IJNST_ISF_SB_EENST_ISH_SB_EEEEESJ_SK_SJ_SK_NS1F_6fusion15FusionCallbacksIS1J_NS1N_17LinearCombinationISJ_fSJ_fLNS_15FloatRoundStyleE2EEESI_S1M_JEEENS4_5SM1004TMEM4LOAD26SM100_TMEM_LOAD_32dp32b32xES1D_S1B_NS4_39AutoVectorizingCopyWithAssumedAlignmentILi128EEENS4_14SM90_TMA_STOREES1B_S1Y_S1Y_EEEvvEEEEvNT_6ParamsE:
	.zero		2944


//--------------------- SYMBOLS --------------------------

	.type		.nv.reservedSmem.offset0,@object
	.size		.nv.reservedSmem.offset0,0x4
	.type		.nv.reservedSmem.cap,@object
	.size		.nv.reservedSmem.cap,0x4
	.type		__assertfail,@function
